	.target	sm_90a

	.elftype	@"ET_EXEC"


//--------------------- .note.nv.tkinfo           --------------------------
	.section	.note.nv.tkinfo,"",@"SHT_NOTE"
	.sectionflags	@"SHF_NOTE_NV_TKINFO"
	.tkinfo
        /*0018*/ 	.word	0x00000002
        /*0030*/ 	.string	""
        /*0030*/ 	.string	"ptxas"
        /*0030*/ 	.string	"Cuda compilation tools, release 13.0, V13.0.88"
        /*0030*/ 	.string	"Build cuda_13.0.r13.0/compiler.36424714_0"
        /*0030*/ 	.string	"-arch sm_90a -m 64 "



//--------------------- .note.nv.cuinfo           --------------------------
	.section	.note.nv.cuinfo,"",@"SHT_NOTE"
	.sectionflags	@"SHF_NOTE_NV_CUINFO"
        /*0018*/ 	.short	0x0002
        /*001a*/ 	.short	0x005a
        /*001c*/ 	.short	0x0082
	.zero		2


//--------------------- .nv.info                  --------------------------
	.section	.nv.info,"",@"SHT_CUDA_INFO"
	.align	4


	//----- nvinfo : EIATTR_REGCOUNT
	.align		4
        /*0000*/ 	.byte	0x04, 0x2f
        /*0002*/ 	.short	(.L_15 - .L_14)
	.align		4
.L_14:
        /*0004*/ 	.word	index@(_ZN7cutlass13device_kernelINS_4gemm6kernel13GemmUniversalIN4cute5tupleIJiiiiEEENS1_10collective13CollectiveMmaINS1_34MainloopSm90TmaGmmaWarpSpecializedILi9ENS5_IJNS4_1CILi2EEENSA_ILi1EEESC_EEENS1_32KernelTmaWarpSpecializedPingpongEEENS5_IJNSA_ILi64EEENSA_ILi128EEESG_EEENS_10bfloat16_tENS5_IJlSC_lEEESJ_SK_NS4_8TiledMMAINS4_8MMA_AtomIJNS4_4SM904GMMA28MMA_64x128x16_F32BF16BF16_SSILNSO_5MajorE0ELSQ_0ELNSO_7ScaleInE1ELSR_1EEEEEENS4_6LayoutINS5_IJSC_SC_SC_EEENS5_IJNSA_ILi0EEESW_SW_EEEEENS5_IJNS4_10UnderscoreESZ_SZ_EEEEENS4_13SM90_TMA_LOADENS4_14ComposedLayoutINS4_7SwizzleILi3ELi4ELi3EEENS4_18smem_ptr_flag_bitsILi16EEENSU_INS5_IJNSA_ILi8EEESG_EEENS5_IJSG_SC_EEEEEEEvNS4_8identityENS4_23SM90_TMA_LOAD_MULTICASTES1C_vS1D_EENS_8epilogue10collective6detail29Sm90TmaWarpSpecializedAdapterINS1H_15DefaultEpilogueISJ_SK_SK_NS1G_6thread17LinearCombinationISJ_Li1EffLNS1L_9ScaleType4KindE0ELNS_15FloatRoundStyleE2ESJ_EENS1_15EpilogueDefaultEEEEEvvEEEEvNT_6ParamsE)
        /*0008*/ 	.word	0x000000a8


	//----- nvinfo : EIATTR_FRAME_SIZE
	.align		4
.L_15:
        /*000c*/ 	.byte	0x04, 0x11
        /*000e*/ 	.short	(.L_17 - .L_16)
	.align		4
.L_16:
        /*0010*/ 	.word	index@(_ZN7cutlass13device_kernelINS_4gemm6kernel13GemmUniversalIN4cute5tupleIJiiiiEEENS1_10collective13CollectiveMmaINS1_34MainloopSm90TmaGmmaWarpSpecializedILi9ENS5_IJNS4_1CILi2EEENSA_ILi1EEESC_EEENS1_32KernelTmaWarpSpecializedPingpongEEENS5_IJNSA_ILi64EEENSA_ILi128EEESG_EEENS_10bfloat16_tENS5_IJlSC_lEEESJ_SK_NS4_8TiledMMAINS4_8MMA_AtomIJNS4_4SM904GMMA28MMA_64x128x16_F32BF16BF16_SSILNSO_5MajorE0ELSQ_0ELNSO_7ScaleInE1ELSR_1EEEEEENS4_6LayoutINS5_IJSC_SC_SC_EEENS5_IJNSA_ILi0EEESW_SW_EEEEENS5_IJNS4_10UnderscoreESZ_SZ_EEEEENS4_13SM90_TMA_LOADENS4_14ComposedLayoutINS4_7SwizzleILi3ELi4ELi3EEENS4_18smem_ptr_flag_bitsILi16EEENSU_INS5_IJNSA_ILi8EEESG_EEENS5_IJSG_SC_EEEEEEEvNS4_8identityENS4_23SM90_TMA_LOAD_MULTICASTES1C_vS1D_EENS_8epilogue10collective6detail29Sm90TmaWarpSpecializedAdapterINS1H_15DefaultEpilogueISJ_SK_SK_NS1G_6thread17LinearCombinationISJ_Li1EffLNS1L_9ScaleType4KindE0ELNS_15FloatRoundStyleE2ESJ_EENS1_15EpilogueDefaultEEEEEvvEEEEvNT_6ParamsE)
        /*0014*/ 	.word	0x00000008


	//----- nvinfo : EIATTR_MIN_STACK_SIZE
	.align		4
.L_17:
        /*0018*/ 	.byte	0x04, 0x12
        /*001a*/ 	.short	(.L_19 - .L_18)
	.align		4
.L_18:
        /*001c*/ 	.word	index@(_ZN7cutlass13device_kernelINS_4gemm6kernel13GemmUniversalIN4cute5tupleIJiiiiEEENS1_10collective13CollectiveMmaINS1_34MainloopSm90TmaGmmaWarpSpecializedILi9ENS5_IJNS4_1CILi2EEENSA_ILi1EEESC_EEENS1_32KernelTmaWarpSpecializedPingpongEEENS5_IJNSA_ILi64EEENSA_ILi128EEESG_EEENS_10bfloat16_tENS5_IJlSC_lEEESJ_SK_NS4_8TiledMMAINS4_8MMA_AtomIJNS4_4SM904GMMA28MMA_64x128x16_F32BF16BF16_SSILNSO_5MajorE0ELSQ_0ELNSO_7ScaleInE1ELSR_1EEEEEENS4_6LayoutINS5_IJSC_SC_SC_EEENS5_IJNSA_ILi0EEESW_SW_EEEEENS5_IJNS4_10UnderscoreESZ_SZ_EEEEENS4_13SM90_TMA_LOADENS4_14ComposedLayoutINS4_7SwizzleILi3ELi4ELi3EEENS4_18smem_ptr_flag_bitsILi16EEENSU_INS5_IJNSA_ILi8EEESG_EEENS5_IJSG_SC_EEEEEEEvNS4_8identityENS4_23SM90_TMA_LOAD_MULTICASTES1C_vS1D_EENS_8epilogue10collective6detail29Sm90TmaWarpSpecializedAdapterINS1H_15DefaultEpilogueISJ_SK_SK_NS1G_6thread17LinearCombinationISJ_Li1EffLNS1L_9ScaleType4KindE0ELNS_15FloatRoundStyleE2ESJ_EENS1_15EpilogueDefaultEEEEEvvEEEEvNT_6ParamsE)
        /*0020*/ 	.word	0x00000008
.L_19:


//--------------------- .nv.compat                --------------------------
	.section	.nv.compat,"",@"SHT_CUDA_COMPAT_INFO"
	.align	4
        /*0000*/ 	.byte	0x02, 0x09, 0x01, 0x00, 0x02, 0x02, 0x04, 0x00, 0x02, 0x05, 0x05, 0x00, 0x03, 0x07, 0x01, 0x01
        /*0010*/ 	.byte	0x02, 0x03, 0x01, 0x00, 0x02, 0x06, 0x01, 0x00, 0x04, 0x0b, 0x08, 0x00, 0x00, 0x00, 0x00, 0x00
        /*0020*/ 	.byte	0x00, 0x00, 0x00, 0x00


//--------------------- .nv.info._ZN7cutlass13device_kernelINS_4gemm6kernel13GemmUniversalIN4cute5tupleIJiiiiEEENS1_10collective13CollectiveMmaINS1_34MainloopSm90TmaGmmaWarpSpecializedILi9ENS5_IJNS4_1CILi2EEENSA_ILi1EEESC_EEENS1_32KernelTmaWarpSpecializedPingpongEEENS5_IJNSA_ILi64EEENSA_ILi128EEESG_EEENS_10bfloat16_tENS5_IJlSC_lEEESJ_SK_NS4_8TiledMMAINS4_8MMA_AtomIJNS4_4SM904GMMA28MMA_64x128x16_F32BF16BF16_SSILNSO_5MajorE0ELSQ_0ELNSO_7ScaleInE1ELSR_1EEEEEENS4_6LayoutINS5_IJSC_SC_SC_EEENS5_IJNSA_ILi0EEESW_SW_EEEEENS5_IJNS4_10UnderscoreESZ_SZ_EEEEENS4_13SM90_TMA_LOADENS4_14ComposedLayoutINS4_7SwizzleILi3ELi4ELi3EEENS4_18smem_ptr_flag_bitsILi16EEENSU_INS5_IJNSA_ILi8EEESG_EEENS5_IJSG_SC_EEEEEEEvNS4_8identityENS4_23SM90_TMA_LOAD_MULTICASTES1C_vS1D_EENS_8epilogue10collective6detail29Sm90TmaWarpSpecializedAdapterINS1H_15DefaultEpilogueISJ_SK_SK_NS1G_6thread17LinearCombinationISJ_Li1EffLNS1L_9ScaleType4KindE0ELNS_15FloatRoundStyleE2ESJ_EENS1_15EpilogueDefaultEEEEEvvEEEEvNT_6ParamsE --------------------------
	.section	.nv.info._ZN7cutlass13device_kernelINS_4gemm6kernel13GemmUniversalIN4cute5tupleIJiiiiEEENS1_10collective13CollectiveMmaINS1_34MainloopSm90TmaGmmaWarpSpecializedILi9ENS5_IJNS4_1CILi2EEENSA_ILi1EEESC_EEENS1_32KernelTmaWarpSpecializedPingpongEEENS5_IJNSA_ILi64EEENSA_ILi128EEESG_EEENS_10bfloat16_tENS5_IJlSC_lEEESJ_SK_NS4_8TiledMMAINS4_8MMA_AtomIJNS4_4SM904GMMA28MMA_64x128x16_F32BF16BF16_SSILNSO_5MajorE0ELSQ_0ELNSO_7ScaleInE1ELSR_1EEEEEENS4_6LayoutINS5_IJSC_SC_SC_EEENS5_IJNSA_ILi0EEESW_SW_EEEEENS5_IJNS4_10UnderscoreESZ_SZ_EEEEENS4_13SM90_TMA_LOADENS4_14ComposedLayoutINS4_7SwizzleILi3ELi4ELi3EEENS4_18smem_ptr_flag_bitsILi16EEENSU_INS5_IJNSA_ILi8EEESG_EEENS5_IJSG_SC_EEEEEEEvNS4_8identityENS4_23SM90_TMA_LOAD_MULTICASTES1C_vS1D_EENS_8epilogue10collective6detail29Sm90TmaWarpSpecializedAdapterINS1H_15DefaultEpilogueISJ_SK_SK_NS1G_6thread17LinearCombinationISJ_Li1EffLNS1L_9ScaleType4KindE0ELNS_15FloatRoundStyleE2ESJ_EENS1_15EpilogueDefaultEEEEEvvEEEEvNT_6ParamsE,"",@"SHT_CUDA_INFO"
	.sectionflags	@""
	.align	4


	//----- nvinfo : EIATTR_CUDA_API_VERSION
	.align		4
        /*0000*/ 	.byte	0x04, 0x37
        /*0002*/ 	.short	(.L_21 - .L_20)
.L_20:
        /*0004*/ 	.word	0x00000082


	//----- nvinfo : EIATTR_KPARAM_INFO
	.align		4
.L_21:
        /*0008*/ 	.byte	0x04, 0x17
        /*000a*/ 	.short	(.L_23 - .L_22)
.L_22:
        /*000c*/ 	.word	0x00000000
        /*0010*/ 	.short	0x0000
        /*0012*/ 	.short	0x0070
        /*0014*/ 	.byte	0x00, 0xf0, 0x01, 0x10


	//----- nvinfo : EIATTR_SPARSE_MMA_MASK
	.align		4
.L_23:
        /*0018*/ 	.byte	0x03, 0x50
        /*001a*/ 	.short	0x0000


	//----- nvinfo : EIATTR_MAXREG_COUNT
	.align		4
        /*001c*/ 	.byte	0x03, 0x1b
        /*001e*/ 	.short	0x00a8


	//----- nvinfo : EIATTR_NUM_BARRIERS
	.align		4
        /*0020*/ 	.byte	0x02, 0x4c
        /*0022*/ 	.byte	0x01
	.zero		1


	//----- nvinfo : EIATTR_EXTERNS
	.align		4
        /*0024*/ 	.byte	0x04, 0x0f
        /*0026*/ 	.short	(.L_25 - .L_24)


	//   ....[0]....
	.align		4
.L_24:
        /*0028*/ 	.word	index@(__assertfail)


	//----- nvinfo : EIATTR_ANNOTATIONS
	.align		4
.L_25:
        /*002c*/ 	.byte	0x04, 0x55
        /*002e*/ 	.short	(.L_27 - .L_26)


	//   ....[0]....
.L_26:
        /*0030*/ 	.word	0x00000001
        /*0034*/ 	.byte	0x80, 0x0e, 0x00, 0x00, 0x01, 0x00, 0x00, 0x00, 0x30, 0x15, 0x00, 0x00, 0x01, 0x00, 0x00, 0x00
        /*0044*/ 	.byte	0x40, 0x64, 0x00, 0x00, 0x01, 0x00, 0x00, 0x00, 0x60, 0x70, 0x00, 0x00


	//----- nvinfo : EIATTR_MERCURY_ISA_VERSION
	.align		4
.L_27:
        /*0050*/ 	.byte	0x03, 0x5f
        /*0052*/ 	.short	0x0101


	//----- nvinfo : EIATTR_INT_WARP_WIDE_INSTR_OFFSETS
	.align		4
        /*0054*/ 	.byte	0x04, 0x31
        /*0056*/ 	.short	(.L_29 - .L_28)


	//   ....[0]....
.L_28:
        /*0058*/ 	.word	0x000005c0


	//   ....[1]....
        /*005c*/ 	.word	0x000005e0


	//   ....[2]....
        /*0060*/ 	.word	0x00000600


	//   ....[3]....
        /*0064*/ 	.word	0x000006c0


	//   ....[4]....
        /*0068*/ 	.word	0x000006e0


	//   ....[5]....
        /*006c*/ 	.word	0x00000740


	//   ....[6]....
        /*0070*/ 	.word	0x00000850


	//   ....[7]....
        /*0074*/ 	.word	0x00000880


	//   ....[8]....
        /*0078*/ 	.word	0x000021f0


	//----- nvinfo : EIATTR_COOP_GROUP_MASK_REGIDS
	.align		4
.L_29:
        /*007c*/ 	.byte	0x04, 0x29
        /*007e*/ 	.short	(.L_31 - .L_30)


	//   ....[0]....
.L_30:
        /*0080*/ 	.word	0xffffffff


	//   ....[1]....
        /*0084*/ 	.word	0xffffffff


	//   ....[2]....
        /*0088*/ 	.word	0xffffffff


	//   ....[3]....
        /*008c*/ 	.word	0xffffffff


	//   ....[4]....
        /*0090*/ 	.word	0xffffffff


	//   ....[5]....
        /*0094*/ 	.word	0xffffffff


	//   ....[6]....
        /*0098*/ 	.word	0xffffffff


	//----- nvinfo : EIATTR_COOP_GROUP_INSTR_OFFSETS
	.align		4
.L_31:
        /*009c*/ 	.byte	0x04, 0x28
        /*009e*/ 	.short	(.L_33 - .L_32)


	//   ....[0]....
.L_32:
        /*00a0*/ 	.word	0x00000070


	//   ....[1]....
        /*00a4*/ 	.word	0x00000080


	//   ....[2]....
        /*00a8*/ 	.word	0x00000140


	//   ....[3]....
        /*00ac*/ 	.word	0x000003a0


	//   ....[4]....
        /*00b0*/ 	.word	0x000003e0


	//   ....[5]....
        /*00b4*/ 	.word	0x00000460


	//   ....[6]....
        /*00b8*/ 	.word	0x00000a30


	//----- nvinfo : EIATTR_REG_RECONFIG
	.align		4
.L_33:
        /*00bc*/ 	.byte	0x01, 0x54
	.zero		2


	//----- nvinfo : EIATTR_SYSCALL_OFFSETS
	.align		4
        /*00c0*/ 	.byte	0x04, 0x46
        /*00c2*/ 	.short	(.L_35 - .L_34)


	//   ....[0]....
.L_34:
        /*00c4*/ 	.word	0x000019a0


	//----- nvinfo : EIATTR_MBARRIER_INSTR_OFFSETS
	.align		4
.L_35:
        /*00c8*/ 	.byte	0x04, 0x39
        /*00ca*/ 	.short	(.L_37 - .L_36)


	//   ....[0]....
.L_36:
        /*00cc*/ 	.word	0x00000260
        /*00d0*/ 	.word	0x000000ff
        /*00d4*/ 	.word	0x00000000
        /*00d8*/ 	.short	0x0100
        /*00da*/ 	.byte	0x08
	.zero		1


	//   ....[1]....
        /*00dc*/ 	.word	0x00000270
        /*00e0*/ 	.word	0x000000ff
        /*00e4*/ 	.word	0x00000048
        /*00e8*/ 	.short	0x0100
        /*00ea*/ 	.byte	0x08
	.zero		1


	//   ....[2]....
        /*00ec*/ 	.word	0x00000280
        /*00f0*/ 	.word	0x000000ff
        /*00f4*/ 	.word	0x00000008
        /*00f8*/ 	.short	0x0100
        /*00fa*/ 	.byte	0x08
	.zero		1


	//   ....[3]....
        /*00fc*/ 	.word	0x00000290
        /*0100*/ 	.word	0x000000ff
        /*0104*/ 	.word	0x00000050
        /*0108*/ 	.short	0x0100
        /*010a*/ 	.byte	0x08
	.zero		1


	//   ....[4]....
        /*010c*/ 	.word	0x000002a0
        /*0110*/ 	.word	0x000000ff
        /*0114*/ 	.word	0x00000010
        /*0118*/ 	.short	0x0100
        /*011a*/ 	.byte	0x08
	.zero		1


	//   ....[5]....
        /*011c*/ 	.word	0x000002b0
        /*0120*/ 	.word	0x000000ff
        /*0124*/ 	.word	0x00000058
        /*0128*/ 	.short	0x0100
        /*012a*/ 	.byte	0x08
	.zero		1


	//   ....[6]....
        /*012c*/ 	.word	0x000002c0
        /*0130*/ 	.word	0x000000ff
        /*0134*/ 	.word	0x00000018
        /*0138*/ 	.short	0x0100
        /*013a*/ 	.byte	0x08
	.zero		1


	//   ....[7]....
        /*013c*/ 	.word	0x000002d0
        /*0140*/ 	.word	0x000000ff
        /*0144*/ 	.word	0x00000060
        /*0148*/ 	.short	0x0100
        /*014a*/ 	.byte	0x08
	.zero		1


	//   ....[8]....
        /*014c*/ 	.word	0x000002e0
        /*0150*/ 	.word	0x000000ff
        /*0154*/ 	.word	0x00000020
        /*0158*/ 	.short	0x0100
        /*015a*/ 	.byte	0x08
	.zero		1


	//   ....[9]....
        /*015c*/ 	.word	0x000002f0
        /*0160*/ 	.word	0x000000ff
        /*0164*/ 	.word	0x00000068
        /*0168*/ 	.short	0x0100
        /*016a*/ 	.byte	0x08
	.zero		1


	//   ....[10]....
        /*016c*/ 	.word	0x00000300
        /*0170*/ 	.word	0x000000ff
        /*0174*/ 	.word	0x00000028
        /*0178*/ 	.short	0x0100
        /*017a*/ 	.byte	0x08
	.zero		1


	//   ....[11]....
        /*017c*/ 	.word	0x00000310
        /*0180*/ 	.word	0x000000ff
        /*0184*/ 	.word	0x00000070
        /*0188*/ 	.short	0x0100
        /*018a*/ 	.byte	0x08
	.zero		1


	//   ....[12]....
        /*018c*/ 	.word	0x00000320
        /*0190*/ 	.word	0x000000ff
        /*0194*/ 	.word	0x00000030
        /*0198*/ 	.short	0x0100
        /*019a*/ 	.byte	0x08
	.zero		1


	//   ....[13]....
        /*019c*/ 	.word	0x00000330
        /*01a0*/ 	.word	0x000000ff
        /*01a4*/ 	.word	0x00000078
        /*01a8*/ 	.short	0x0100
        /*01aa*/ 	.byte	0x08
	.zero		1


	//   ....[14]....
        /*01ac*/ 	.word	0x00000340
        /*01b0*/ 	.word	0x000000ff
        /*01b4*/ 	.word	0x00000038
        /*01b8*/ 	.short	0x0100
        /*01ba*/ 	.byte	0x08
	.zero		1


	//   ....[15]....
        /*01bc*/ 	.word	0x00000350
        /*01c0*/ 	.word	0x000000ff
        /*01c4*/ 	.word	0x00000080
        /*01c8*/ 	.short	0x0100
        /*01ca*/ 	.byte	0x08
	.zero		1


	//   ....[16]....
        /*01cc*/ 	.word	0x00000360
        /*01d0*/ 	.word	0x000000ff
        /*01d4*/ 	.word	0x00000040
        /*01d8*/ 	.short	0x0100
        /*01da*/ 	.byte	0x08
	.zero		1


	//   ....[17]....
        /*01dc*/ 	.word	0x00000370
        /*01e0*/ 	.word	0x000000ff
        /*01e4*/ 	.word	0x00000088
        /*01e8*/ 	.short	0x0100
        /*01ea*/ 	.byte	0x08
	.zero		1


	//   ....[18]....
        /*01ec*/ 	.word	0x000008d0
        /*01f0*/ 	.word	0x000000ff
        /*01f4*/ 	.word	0x000000c0
        /*01f8*/ 	.short	0x0100
        /*01fa*/ 	.byte	0x08
	.zero		1


	//   ....[19]....
        /*01fc*/ 	.word	0x00000960
        /*0200*/ 	.word	0x000000ff
        /*0204*/ 	.word	0x000000c8
        /*0208*/ 	.short	0x0100
        /*020a*/ 	.byte	0x08
	.zero		1


	//   ....[20]....
        /*020c*/ 	.word	0x000009b0
        /*0210*/ 	.word	0x000000ff
        /*0214*/ 	.word	0x000000a0
        /*0218*/ 	.short	0x0100
        /*021a*/ 	.byte	0x09
	.zero		1


	//   ....[21]....
        /*021c*/ 	.word	0x000009c0
        /*0220*/ 	.word	0x000000ff
        /*0224*/ 	.word	0x000000a8
        /*0228*/ 	.short	0x0100
        /*022a*/ 	.byte	0x09
	.zero		1


	//   ....[22]....
        /*022c*/ 	.word	0x000009d0
        /*0230*/ 	.word	0x000000ff
        /*0234*/ 	.word	0x000000b0
        /*0238*/ 	.short	0x0100
        /*023a*/ 	.byte	0x09
	.zero		1


	//   ....[23]....
        /*023c*/ 	.word	0x000009e0
        /*0240*/ 	.word	0x000000ff
        /*0244*/ 	.word	0x000000b8
        /*0248*/ 	.short	0x0100
        /*024a*/ 	.byte	0x09
	.zero		1


	//   ....[24]....
        /*024c*/ 	.word	0x00001860
        /*0250*/ 	.word	0x000000ff
        /*0254*/ 	.word	0xfffffff8
        /*0258*/ 	.short	0x010a
        /*025a*/ 	.byte	0x2b
	.zero		1


	//   ....[25]....
        /*025c*/ 	.word	0x00001a20
        /*0260*/ 	.word	0x00000003
        /*0264*/ 	.word	0x00000000
        /*0268*/ 	.short	0x010a
        /*026a*/ 	.byte	0x3f
	.zero		1


	//   ....[26]....
        /*026c*/ 	.word	0x00001a80
        /*0270*/ 	.word	0x00000003
        /*0274*/ 	.word	0x00000000
        /*0278*/ 	.short	0x010a
        /*027a*/ 	.byte	0x3f
	.zero		1


	//   ....[27]....
        /*027c*/ 	.word	0x00001de0
        /*0280*/ 	.word	0x000000ff
        /*0284*/ 	.word	0x00000000
        /*0288*/ 	.short	0x010a
        /*028a*/ 	.byte	0x04
	.zero		1


	//   ....[28]....
        /*028c*/ 	.word	0x00001e20
        /*0290*/ 	.word	0x000000ff
        /*0294*/ 	.word	0x00000000
        /*0298*/ 	.short	0x010a
        /*029a*/ 	.byte	0x04
	.zero		1


	//   ....[29]....
        /*029c*/ 	.word	0x00002080
        /*02a0*/ 	.word	0x00000005
        /*02a4*/ 	.word	0x00000000
        /*02a8*/ 	.short	0x0101
        /*02aa*/ 	.byte	0x3f
	.zero		1


	//   ....[30]....
        /*02ac*/ 	.word	0x00002190
        /*02b0*/ 	.word	0x00000003
        /*02b4*/ 	.word	0x00000000
        /*02b8*/ 	.short	0x0101
        /*02ba*/ 	.byte	0x2e
	.zero		1


	//   ....[31]....
        /*02bc*/ 	.word	0x00002290
        /*02c0*/ 	.word	0x00000003
        /*02c4*/ 	.word	0x00000000
        /*02c8*/ 	.short	0x0101
        /*02ca*/ 	.byte	0x3f
	.zero		1


	//   ....[32]....
        /*02cc*/ 	.word	0x00002310
        /*02d0*/ 	.word	0x000000ff
        /*02d4*/ 	.word	0x00000008
        /*02d8*/ 	.short	0x010a
        /*02da*/ 	.byte	0x2b
	.zero		1


	//   ....[33]....
        /*02dc*/ 	.word	0x00006480
        /*02e0*/ 	.word	0x00000000
        /*02e4*/ 	.word	0x00000000
        /*02e8*/ 	.short	0x0101
        /*02ea*/ 	.byte	0x2e
	.zero		1


	//   ....[34]....
        /*02ec*/ 	.word	0x00006db0
        /*02f0*/ 	.word	0x0000000f
        /*02f4*/ 	.word	0x00000048
        /*02f8*/ 	.short	0x010a
        /*02fa*/ 	.byte	0x3f
	.zero		1


	//   ....[35]....
        /*02fc*/ 	.word	0x00007190
        /*0300*/ 	.word	0x00000006
        /*0304*/ 	.word	0x000000c8
        /*0308*/ 	.short	0x0101
        /*030a*/ 	.byte	0x3f
	.zero		1


	//   ....[36]....
        /*030c*/ 	.word	0x000078c0
        /*0310*/ 	.word	0x00000007
        /*0314*/ 	.word	0x00000000
        /*0318*/ 	.short	0x010a
        /*031a*/ 	.byte	0x3f
	.zero		1


	//   ....[37]....
        /*031c*/ 	.word	0x00007940
        /*0320*/ 	.word	0x00000006
        /*0324*/ 	.word	0x00000000
        /*0328*/ 	.short	0x010a
        /*032a*/ 	.byte	0x3f
	.zero		1


	//   ....[38]....
        /*032c*/ 	.word	0x000079d0
        /*0330*/ 	.word	0x00000007
        /*0334*/ 	.word	0x00000000
        /*0338*/ 	.short	0x010a
        /*033a*/ 	.byte	0x3f
	.zero		1


	//   ....[39]....
        /*033c*/ 	.word	0x00007a60
        /*0340*/ 	.word	0x00000006
        /*0344*/ 	.word	0x00000000
        /*0348*/ 	.short	0x010a
        /*034a*/ 	.byte	0x3f
	.zero		1


	//   ....[40]....
        /*034c*/ 	.word	0x00007af0
        /*0350*/ 	.word	0x00000007
        /*0354*/ 	.word	0x00000000
        /*0358*/ 	.short	0x010a
        /*035a*/ 	.byte	0x3f
	.zero		1


	//   ....[41]....
        /*035c*/ 	.word	0x00007b80
        /*0360*/ 	.word	0x00000006
        /*0364*/ 	.word	0x00000000
        /*0368*/ 	.short	0x010a
        /*036a*/ 	.byte	0x3f
	.zero		1


	//   ....[42]....
        /*036c*/ 	.word	0x00007c10
        /*0370*/ 	.word	0x00000007
        /*0374*/ 	.word	0x00000000
        /*0378*/ 	.short	0x010a
        /*037a*/ 	.byte	0x3f
	.zero		1


	//   ....[43]....
        /*037c*/ 	.word	0x00007ca0
        /*0380*/ 	.word	0x00000006
        /*0384*/ 	.word	0x00000000
        /*0388*/ 	.short	0x010a
        /*038a*/ 	.byte	0x3f
	.zero		1


	//   ....[44]....
        /*038c*/ 	.word	0x00007d30
        /*0390*/ 	.word	0x00000005
        /*0394*/ 	.word	0x00000000
        /*0398*/ 	.short	0x010a
        /*039a*/ 	.byte	0x3f
	.zero		1


	//   ....[45]....
        /*039c*/ 	.word	0x00007da0
        /*03a0*/ 	.word	0x00000003
        /*03a4*/ 	.word	0xfffffff8
        /*03a8*/ 	.short	0x010a
        /*03aa*/ 	.byte	0x3f
	.zero		1


	//   ....[46]....
        /*03ac*/ 	.word	0x00007df0
        /*03b0*/ 	.word	0x00000003
        /*03b4*/ 	.word	0x00000000
        /*03b8*/ 	.short	0x010a
        /*03ba*/ 	.byte	0x3f
	.zero		1


	//   ....[47]....
        /*03bc*/ 	.word	0x00007e50
        /*03c0*/ 	.word	0x00000005
        /*03c4*/ 	.word	0x00000000
        /*03c8*/ 	.short	0x010a
        /*03ca*/ 	.byte	0x3f
	.zero		1


	//   ....[48]....
        /*03cc*/ 	.word	0x00007eb0
        /*03d0*/ 	.word	0x00000003
        /*03d4*/ 	.word	0x00000008
        /*03d8*/ 	.short	0x010a
        /*03da*/ 	.byte	0x3f
	.zero		1


	//   ....[49]....
        /*03dc*/ 	.word	0x00007f80
        /*03e0*/ 	.word	0x0000000f
        /*03e4*/ 	.word	0x00000048
        /*03e8*/ 	.short	0x010a
        /*03ea*/ 	.byte	0x3f
	.zero		1


	//   ....[50]....
        /*03ec*/ 	.word	0x00008050
        /*03f0*/ 	.word	0x00000007
        /*03f4*/ 	.word	0x00000000
        /*03f8*/ 	.short	0x010a
        /*03fa*/ 	.byte	0x3f
	.zero		1


	//   ....[51]....
        /*03fc*/ 	.word	0x000080a0
        /*0400*/ 	.word	0x00000006
        /*0404*/ 	.word	0x00000000
        /*0408*/ 	.short	0x010a
        /*040a*/ 	.byte	0x3f
	.zero		1


	//   ....[52]....
        /*040c*/ 	.word	0x000080f0
        /*0410*/ 	.word	0x00000007
        /*0414*/ 	.word	0x00000000
        /*0418*/ 	.short	0x010a
        /*041a*/ 	.byte	0x3f
	.zero		1


	//   ....[53]....
        /*041c*/ 	.word	0x00008140
        /*0420*/ 	.word	0x00000006
        /*0424*/ 	.word	0x00000000
        /*0428*/ 	.short	0x010a
        /*042a*/ 	.byte	0x3f
	.zero		1


	//   ....[54]....
        /*042c*/ 	.word	0x00008190
        /*0430*/ 	.word	0x00000007
        /*0434*/ 	.word	0x00000000
        /*0438*/ 	.short	0x010a
        /*043a*/ 	.byte	0x3f
	.zero		1


	//   ....[55]....
        /*043c*/ 	.word	0x000081e0
        /*0440*/ 	.word	0x00000006
        /*0444*/ 	.word	0x00000000
        /*0448*/ 	.short	0x010a
        /*044a*/ 	.byte	0x3f
	.zero		1


	//   ....[56]....
        /*044c*/ 	.word	0x00008230
        /*0450*/ 	.word	0x00000007
        /*0454*/ 	.word	0x00000000
        /*0458*/ 	.short	0x010a
        /*045a*/ 	.byte	0x3f
	.zero		1


	//   ....[57]....
        /*045c*/ 	.word	0x00008280
        /*0460*/ 	.word	0x00000006
        /*0464*/ 	.word	0x00000000
        /*0468*/ 	.short	0x010a
        /*046a*/ 	.byte	0x3f
	.zero		1


	//----- nvinfo : EIATTR_NUM_MBARRIERS
	.align		4
.L_37:
        /*046c*/ 	.byte	0x03, 0x38
        /*046e*/ 	.short	0x0018


	//----- nvinfo : EIATTR_EXIT_INSTR_OFFSETS
	.align		4
        /*0470*/ 	.byte	0x04, 0x1c
        /*0472*/ 	.short	(.L_39 - .L_38)


	//   ....[0]....
.L_38:
        /*0474*/ 	.word	0x000014c0


	//   ....[1]....
        /*0478*/ 	.word	0x00001520


	//   ....[2]....
        /*047c*/ 	.word	0x00006aa0


	//   ....[3]....
        /*0480*/ 	.word	0x00006ad0


	//   ....[4]....
        /*0484*/ 	.word	0x00007d80


	//----- nvinfo : EIATTR_MAX_THREADS
	.align		4
.L_39:
        /*0488*/ 	.byte	0x04, 0x05
        /*048a*/ 	.short	(.L_41 - .L_40)
.L_40:
        /*048c*/ 	.word	0x00000180
        /*0490*/ 	.word	0x00000001
        /*0494*/ 	.word	0x00000001


	//----- nvinfo : EIATTR_CRS_STACK_SIZE
	.align		4
.L_41:
        /*0498*/ 	.byte	0x04, 0x1e
        /*049a*/ 	.short	(.L_43 - .L_42)
.L_42:
        /*049c*/ 	.word	0x00000000


	//----- nvinfo : EIATTR_CBANK_PARAM_SIZE
	.align		4
.L_43:
        /*04a0*/ 	.byte	0x03, 0x19
        /*04a2*/ 	.short	0x0470


	//----- nvinfo : EIATTR_PARAM_CBANK
	.align		4
        /*04a4*/ 	.byte	0x04, 0x0a
        /*04a6*/ 	.short	(.L_45 - .L_44)
	.align		4
.L_44:
        /*04a8*/ 	.word	index@(.nv.constant0._ZN7cutlass13device_kernelINS_4gemm6kernel13GemmUniversalIN4cute5tupleIJiiiiEEENS1_10collective13CollectiveMmaINS1_34MainloopSm90TmaGmmaWarpSpecializedILi9ENS5_IJNS4_1CILi2EEENSA_ILi1EEESC_EEENS1_32KernelTmaWarpSpecializedPingpongEEENS5_IJNSA_ILi64EEENSA_ILi128EEESG_EEENS_10bfloat16_tENS5_IJlSC_lEEESJ_SK_NS4_8TiledMMAINS4_8MMA_AtomIJNS4_4SM904GMMA28MMA_64x128x16_F32BF16BF16_SSILNSO_5MajorE0ELSQ_0ELNSO_7ScaleInE1ELSR_1EEEEEENS4_6LayoutINS5_IJSC_SC_SC_EEENS5_IJNSA_ILi0EEESW_SW_EEEEENS5_IJNS4_10UnderscoreESZ_SZ_EEEEENS4_13SM90_TMA_LOADENS4_14ComposedLayoutINS4_7SwizzleILi3ELi4ELi3EEENS4_18smem_ptr_flag_bitsILi16EEENSU_INS5_IJNSA_ILi8EEESG_EEENS5_IJSG_SC_EEEEEEEvNS4_8identityENS4_23SM90_TMA_LOAD_MULTICASTES1C_vS1D_EENS_8epilogue10collective6detail29Sm90TmaWarpSpecializedAdapterINS1H_15DefaultEpilogueISJ_SK_SK_NS1G_6thread17LinearCombinationISJ_Li1EffLNS1L_9ScaleType4KindE0ELNS_15FloatRoundStyleE2ESJ_EENS1_15EpilogueDefaultEEEEEvvEEEEvNT_6ParamsE)
        /*04ac*/ 	.short	0x0210
        /*04ae*/ 	.short	0x0470


	//----- nvinfo : EIATTR_SW_WAR
	.align		4
.L_45:
        /*04b0*/ 	.byte	0x04, 0x36
        /*04b2*/ 	.short	(.L_47 - .L_46)
.L_46:
        /*04b4*/ 	.word	0x00000008
.L_47:


//--------------------- .nv.callgraph             --------------------------
	.section	.nv.callgraph,"",@"SHT_CUDA_CALLGRAPH"
	.align	4
	.sectionentsize	8
	.align		4
        /*0000*/ 	.word	0x00000000
	.align		4
        /*0004*/ 	.word	0xffffffff
	.align		4
        /*0008*/ 	.word	index@(_ZN7cutlass13device_kernelINS_4gemm6kernel13GemmUniversalIN4cute5tupleIJiiiiEEENS1_10collective13CollectiveMmaINS1_34MainloopSm90TmaGmmaWarpSpecializedILi9ENS5_IJNS4_1CILi2EEENSA_ILi1EEESC_EEENS1_32KernelTmaWarpSpecializedPingpongEEENS5_IJNSA_ILi64EEENSA_ILi128EEESG_EEENS_10bfloat16_tENS5_IJlSC_lEEESJ_SK_NS4_8TiledMMAINS4_8MMA_AtomIJNS4_4SM904GMMA28MMA_64x128x16_F32BF16BF16_SSILNSO_5MajorE0ELSQ_0ELNSO_7ScaleInE1ELSR_1EEEEEENS4_6LayoutINS5_IJSC_SC_SC_EEENS5_IJNSA_ILi0EEESW_SW_EEEEENS5_IJNS4_10UnderscoreESZ_SZ_EEEEENS4_13SM90_TMA_LOADENS4_14ComposedLayoutINS4_7SwizzleILi3ELi4ELi3EEENS4_18smem_ptr_flag_bitsILi16EEENSU_INS5_IJNSA_ILi8EEESG_EEENS5_IJSG_SC_EEEEEEEvNS4_8identityENS4_23SM90_TMA_LOAD_MULTICASTES1C_vS1D_EENS_8epilogue10collective6detail29Sm90TmaWarpSpecializedAdapterINS1H_15DefaultEpilogueISJ_SK_SK_NS1G_6thread17LinearCombinationISJ_Li1EffLNS1L_9ScaleType4KindE0ELNS_15FloatRoundStyleE2ESJ_EENS1_15EpilogueDefaultEEEEEvvEEEEvNT_6ParamsE)
	.align		4
        /*000c*/ 	.word	index@(__assertfail)
	.align		4
        /*0010*/ 	.word	0x00000000
	.align		4
        /*0014*/ 	.word	0xfffffffe
	.align		4
        /*0018*/ 	.word	0x00000000
	.align		4
        /*001c*/ 	.word	0xfffffffd
	.align		4
        /*0020*/ 	.word	0x00000000
	.align		4
        /*0024*/ 	.word	0xfffffffc


//--------------------- .nv.constant4             --------------------------
	.section	.nv.constant4,"a",@progbits
	.align	8
	.align		8
.nv.constant4:
        /*0000*/ 	.dword	__assertfail
	.align		8
        /*0008*/ 	.dword	__unnamed_1
	.align		8
        /*0010*/ 	.dword	_ZN40_INTERNAL_83effe7c_4_k_cu_b7b1d5a0_210414cuda3std3__45__cpo5beginE
	.align		8
        /*0018*/ 	.dword	_ZN40_INTERNAL_83effe7c_4_k_cu_b7b1d5a0_210414cuda3std3__45__cpo3endE
	.align		8
        /*0020*/ 	.dword	_ZN40_INTERNAL_83effe7c_4_k_cu_b7b1d5a0_210414cuda3std3__45__cpo6cbeginE
	.align		8
        /*0028*/ 	.dword	_ZN40_INTERNAL_83effe7c_4_k_cu_b7b1d5a0_210414cuda3std3__45__cpo4cendE
	.align		8
        /*0030*/ 	.dword	_ZN40_INTERNAL_83effe7c_4_k_cu_b7b1d5a0_210414cuda3std3__442_GLOBAL__N__83effe7c_4_k_cu_b7b1d5a0_210416ignoreE
	.align		8
        /*0038*/ 	.dword	_ZN40_INTERNAL_83effe7c_4_k_cu_b7b1d5a0_210414cuda3std3__419piecewise_constructE
	.align		8
        /*0040*/ 	.dword	_ZN40_INTERNAL_83effe7c_4_k_cu_b7b1d5a0_210414cuda3std3__48in_placeE
	.align		8
        /*0048*/ 	.dword	_ZN40_INTERNAL_83effe7c_4_k_cu_b7b1d5a0_210414cuda3std6ranges3__45__cpo4swapE
	.align		8
        /*0050*/ 	.dword	_ZN40_INTERNAL_83effe7c_4_k_cu_b7b1d5a0_210414cuda3std6ranges3__45__cpo9iter_moveE
	.align		8
        /*0058*/ 	.dword	_ZN40_INTERNAL_83effe7c_4_k_cu_b7b1d5a0_210414cute7productE
	.align		8
        /*0060*/ 	.dword	_ZN40_INTERNAL_83effe7c_4_k_cu_b7b1d5a0_210414cute1_E
	.align		8
        /*0068*/ 	.dword	$str$22
	.align		8
        /*0070*/ 	.dword	$str$23


//--------------------- .text._ZN7cutlass13device_kernelINS_4gemm6kernel13GemmUniversalIN4cute5tupleIJiiiiEEENS1_10collective13CollectiveMmaINS1_34MainloopSm90TmaGmmaWarpSpecializedILi9ENS5_IJNS4_1CILi2EEENSA_ILi1EEESC_EEENS1_32KernelTmaWarpSpecializedPingpongEEENS5_IJNSA_ILi64EEENSA_ILi128EEESG_EEENS_10bfloat16_tENS5_IJlSC_lEEESJ_SK_NS4_8TiledMMAINS4_8MMA_AtomIJNS4_4SM904GMMA28MMA_64x128x16_F32BF16BF16_SSILNSO_5MajorE0ELSQ_0ELNSO_7ScaleInE1ELSR_1EEEEEENS4_6LayoutINS5_IJSC_SC_SC_EEENS5_IJNSA_ILi0EEESW_SW_EEEEENS5_IJNS4_10UnderscoreESZ_SZ_EEEEENS4_13SM90_TMA_LOADENS4_14ComposedLayoutINS4_7SwizzleILi3ELi4ELi3EEENS4_18smem_ptr_flag_bitsILi16EEENSU_INS5_IJNSA_ILi8EEESG_EEENS5_IJSG_SC_EEEEEEEvNS4_8identityENS4_23SM90_TMA_LOAD_MULTICASTES1C_vS1D_EENS_8epilogue10collective6detail29Sm90TmaWarpSpecializedAdapterINS1H_15DefaultEpilogueISJ_SK_SK_NS1G_6thread17LinearCombinationISJ_Li1EffLNS1L_9ScaleType4KindE0ELNS_15FloatRoundStyleE2ESJ_EENS1_15EpilogueDefaultEEEEEvvEEEEvNT_6ParamsE --------------------------
	.section	.text._ZN7cutlass13device_kernelINS_4gemm6kernel13GemmUniversalIN4cute5tupleIJiiiiEEENS1_10collective13CollectiveMmaINS1_34MainloopSm90TmaGmmaWarpSpecializedILi9ENS5_IJNS4_1CILi2EEENSA_ILi1EEESC_EEENS1_32KernelTmaWarpSpecializedPingpongEEENS5_IJNSA_ILi64EEENSA_ILi128EEESG_EEENS_10bfloat16_tENS5_IJlSC_lEEESJ_SK_NS4_8TiledMMAINS4_8MMA_AtomIJNS4_4SM904GMMA28MMA_64x128x16_F32BF16BF16_SSILNSO_5MajorE0ELSQ_0ELNSO_7ScaleInE1ELSR_1EEEEEENS4_6LayoutINS5_IJSC_SC_SC_EEENS5_IJNSA_ILi0EEESW_SW_EEEEENS5_IJNS4_10UnderscoreESZ_SZ_EEEEENS4_13SM90_TMA_LOADENS4_14ComposedLayoutINS4_7SwizzleILi3ELi4ELi3EEENS4_18smem_ptr_flag_bitsILi16EEENSU_INS5_IJNSA_ILi8EEESG_EEENS5_IJSG_SC_EEEEEEEvNS4_8identityENS4_23SM90_TMA_LOAD_MULTICASTES1C_vS1D_EENS_8epilogue10collective6detail29Sm90TmaWarpSpecializedAdapterINS1H_15DefaultEpilogueISJ_SK_SK_NS1G_6thread17LinearCombinationISJ_Li1EffLNS1L_9ScaleType4KindE0ELNS_15FloatRoundStyleE2ESJ_EENS1_15EpilogueDefaultEEEEEvvEEEEvNT_6ParamsE,"ax",@progbits
	.align	128
.text._ZN7cutlass13device_kernelINS_4gemm6kernel13GemmUniversalIN4cute5tupleIJiiiiEEENS1_10collective13CollectiveMmaINS1_34MainloopSm90TmaGmmaWarpSpecializedILi9ENS5_IJNS4_1CILi2EEENSA_ILi1EEESC_EEENS1_32KernelTmaWarpSpecializedPingpongEEENS5_IJNSA_ILi64EEENSA_ILi128EEESG_EEENS_10bfloat16_tENS5_IJlSC_lEEESJ_SK_NS4_8TiledMMAINS4_8MMA_AtomIJNS4_4SM904GMMA28MMA_64x128x16_F32BF16BF16_SSILNSO_5MajorE0ELSQ_0ELNSO_7ScaleInE1ELSR_1EEEEEENS4_6LayoutINS5_IJSC_SC_SC_EEENS5_IJNSA_ILi0EEESW_SW_EEEEENS5_IJNS4_10UnderscoreESZ_SZ_EEEEENS4_13SM90_TMA_LOADENS4_14ComposedLayoutINS4_7SwizzleILi3ELi4ELi3EEENS4_18smem_ptr_flag_bitsILi16EEENSU_INS5_IJNSA_ILi8EEESG_EEENS5_IJSG_SC_EEEEEEEvNS4_8identityENS4_23SM90_TMA_LOAD_MULTICASTES1C_vS1D_EENS_8epilogue10collective6detail29Sm90TmaWarpSpecializedAdapterINS1H_15DefaultEpilogueISJ_SK_SK_NS1G_6thread17LinearCombinationISJ_Li1EffLNS1L_9ScaleType4KindE0ELNS_15FloatRoundStyleE2ESJ_EENS1_15EpilogueDefaultEEEEEvvEEEEvNT_6ParamsE:
        .type           _ZN7cutlass13device_kernelINS_4gemm6kernel13GemmUniversalIN4cute5tupleIJiiiiEEENS1_10collective13CollectiveMmaINS1_34MainloopSm90TmaGmmaWarpSpecializedILi9ENS5_IJNS4_1CILi2EEENSA_ILi1EEESC_EEENS1_32KernelTmaWarpSpecializedPingpongEEENS5_IJNSA_ILi64EEENSA_ILi128EEESG_EEENS_10bfloat16_tENS5_IJlSC_lEEESJ_SK_NS4_8TiledMMAINS4_8MMA_AtomIJNS4_4SM904GMMA28MMA_64x128x16_F32BF16BF16_SSILNSO_5MajorE0ELSQ_0ELNSO_7ScaleInE1ELSR_1EEEEEENS4_6LayoutINS5_IJSC_SC_SC_EEENS5_IJNSA_ILi0EEESW_SW_EEEEENS5_IJNS4_10UnderscoreESZ_SZ_EEEEENS4_13SM90_TMA_LOADENS4_14ComposedLayoutINS4_7SwizzleILi3ELi4ELi3EEENS4_18smem_ptr_flag_bitsILi16EEENSU_INS5_IJNSA_ILi8EEESG_EEENS5_IJSG_SC_EEEEEEEvNS4_8identityENS4_23SM90_TMA_LOAD_MULTICASTES1C_vS1D_EENS_8epilogue10collective6detail29Sm90TmaWarpSpecializedAdapterINS1H_15DefaultEpilogueISJ_SK_SK_NS1G_6thread17LinearCombinationISJ_Li1EffLNS1L_9ScaleType4KindE0ELNS_15FloatRoundStyleE2ESJ_EENS1_15EpilogueDefaultEEEEEvvEEEEvNT_6ParamsE,@function
        .size           _ZN7cutlass13device_kernelINS_4gemm6kernel13GemmUniversalIN4cute5tupleIJiiiiEEENS1_10collective13CollectiveMmaINS1_34MainloopSm90TmaGmmaWarpSpecializedILi9ENS5_IJNS4_1CILi2EEENSA_ILi1EEESC_EEENS1_32KernelTmaWarpSpecializedPingpongEEENS5_IJNSA_ILi64EEENSA_ILi128EEESG_EEENS_10bfloat16_tENS5_IJlSC_lEEESJ_SK_NS4_8TiledMMAINS4_8MMA_AtomIJNS4_4SM904GMMA28MMA_64x128x16_F32BF16BF16_SSILNSO_5MajorE0ELSQ_0ELNSO_7ScaleInE1ELSR_1EEEEEENS4_6LayoutINS5_IJSC_SC_SC_EEENS5_IJNSA_ILi0EEESW_SW_EEEEENS5_IJNS4_10UnderscoreESZ_SZ_EEEEENS4_13SM90_TMA_LOADENS4_14ComposedLayoutINS4_7SwizzleILi3ELi4ELi3EEENS4_18smem_ptr_flag_bitsILi16EEENSU_INS5_IJNSA_ILi8EEESG_EEENS5_IJSG_SC_EEEEEEEvNS4_8identityENS4_23SM90_TMA_LOAD_MULTICASTES1C_vS1D_EENS_8epilogue10collective6detail29Sm90TmaWarpSpecializedAdapterINS1H_15DefaultEpilogueISJ_SK_SK_NS1G_6thread17LinearCombinationISJ_Li1EffLNS1L_9ScaleType4KindE0ELNS_15FloatRoundStyleE2ESJ_EENS1_15EpilogueDefaultEEEEEvvEEEEvNT_6ParamsE,(.L_x_212 - _ZN7cutlass13device_kernelINS_4gemm6kernel13GemmUniversalIN4cute5tupleIJiiiiEEENS1_10collective13CollectiveMmaINS1_34MainloopSm90TmaGmmaWarpSpecializedILi9ENS5_IJNS4_1CILi2EEENSA_ILi1EEESC_EEENS1_32KernelTmaWarpSpecializedPingpongEEENS5_IJNSA_ILi64EEENSA_ILi128EEESG_EEENS_10bfloat16_tENS5_IJlSC_lEEESJ_SK_NS4_8TiledMMAINS4_8MMA_AtomIJNS4_4SM904GMMA28MMA_64x128x16_F32BF16BF16_SSILNSO_5MajorE0ELSQ_0ELNSO_7ScaleInE1ELSR_1EEEEEENS4_6LayoutINS5_IJSC_SC_SC_EEENS5_IJNSA_ILi0EEESW_SW_EEEEENS5_IJNS4_10UnderscoreESZ_SZ_EEEEENS4_13SM90_TMA_LOADENS4_14ComposedLayoutINS4_7SwizzleILi3ELi4ELi3EEENS4_18smem_ptr_flag_bitsILi16EEENSU_INS5_IJNSA_ILi8EEESG_EEENS5_IJSG_SC_EEEEEEEvNS4_8identityENS4_23SM90_TMA_LOAD_MULTICASTES1C_vS1D_EENS_8epilogue10collective6detail29Sm90TmaWarpSpecializedAdapterINS1H_15DefaultEpilogueISJ_SK_SK_NS1G_6thread17LinearCombinationISJ_Li1EffLNS1L_9ScaleType4KindE0ELNS_15FloatRoundStyleE2ESJ_EENS1_15EpilogueDefaultEEEEEvvEEEEvNT_6ParamsE)
        .other          _ZN7cutlass13device_kernelINS_4gemm6kernel13GemmUniversalIN4cute5tupleIJiiiiEEENS1_10collective13CollectiveMmaINS1_34MainloopSm90TmaGmmaWarpSpecializedILi9ENS5_IJNS4_1CILi2EEENSA_ILi1EEESC_EEENS1_32KernelTmaWarpSpecializedPingpongEEENS5_IJNSA_ILi64EEENSA_ILi128EEESG_EEENS_10bfloat16_tENS5_IJlSC_lEEESJ_SK_NS4_8TiledMMAINS4_8MMA_AtomIJNS4_4SM904GMMA28MMA_64x128x16_F32BF16BF16_SSILNSO_5MajorE0ELSQ_0ELNSO_7ScaleInE1ELSR_1EEEEEENS4_6LayoutINS5_IJSC_SC_SC_EEENS5_IJNSA_ILi0EEESW_SW_EEEEENS5_IJNS4_10UnderscoreESZ_SZ_EEEEENS4_13SM90_TMA_LOADENS4_14ComposedLayoutINS4_7SwizzleILi3ELi4ELi3EEENS4_18smem_ptr_flag_bitsILi16EEENSU_INS5_IJNSA_ILi8EEESG_EEENS5_IJSG_SC_EEEEEEEvNS4_8identityENS4_23SM90_TMA_LOAD_MULTICASTES1C_vS1D_EENS_8epilogue10collective6detail29Sm90TmaWarpSpecializedAdapterINS1H_15DefaultEpilogueISJ_SK_SK_NS1G_6thread17LinearCombinationISJ_Li1EffLNS1L_9ScaleType4KindE0ELNS_15FloatRoundStyleE2ESJ_EENS1_15EpilogueDefaultEEEEEvvEEEEvNT_6ParamsE,@"STO_CUDA_ENTRY STV_DEFAULT"
_ZN7cutlass13device_kernelINS_4gemm6kernel13GemmUniversalIN4cute5tupleIJiiiiEEENS1_10collective13CollectiveMmaINS1_34MainloopSm90TmaGmmaWarpSpecializedILi9ENS5_IJNS4_1CILi2EEENSA_ILi1EEESC_EEENS1_32KernelTmaWarpSpecializedPingpongEEENS5_IJNSA_ILi64EEENSA_ILi128EEESG_EEENS_10bfloat16_tENS5_IJlSC_lEEESJ_SK_NS4_8TiledMMAINS4_8MMA_AtomIJNS4_4SM904GMMA28MMA_64x128x16_F32BF16BF16_SSILNSO_5MajorE0ELSQ_0ELNSO_7ScaleInE1ELSR_1EEEEEENS4_6LayoutINS5_IJSC_SC_SC_EEENS5_IJNSA_ILi0EEESW_SW_EEEEENS5_IJNS4_10UnderscoreESZ_SZ_EEEEENS4_13SM90_TMA_LOADENS4_14ComposedLayoutINS4_7SwizzleILi3ELi4ELi3EEENS4_18smem_ptr_flag_bitsILi16EEENSU_INS5_IJNSA_ILi8EEESG_EEENS5_IJSG_SC_EEEEEEEvNS4_8identityENS4_23SM90_TMA_LOAD_MULTICASTES1C_vS1D_EENS_8epilogue10collective6detail29Sm90TmaWarpSpecializedAdapterINS1H_15DefaultEpilogueISJ_SK_SK_NS1G_6thread17LinearCombinationISJ_Li1EffLNS1L_9ScaleType4KindE0ELNS_15FloatRoundStyleE2ESJ_EENS1_15EpilogueDefaultEEEEEvvEEEEvNT_6ParamsE:
[----:B------:R-:W0:Y:S02]  /*0000*/  LDC R1, c[0x0][0x28] ;  /* 0x00000a00ff017b82 */ /* 0x000e240000000800 */
[----:B0-----:R-:W-:Y:S01]  /*0010*/  VIADD R1, R1, 0xfffffff8 ;  /* 0xfffffff801017836 */ /* 0x001fe20000000000 */
[----:B------:R-:W0:Y:S01]  /*0020*/  S2R R4, SR_TID.X ;  /* 0x0000000000047919 */ /* 0x000e220000002100 */
[----:B------:R-:W-:Y:S01]  /*0030*/  ELECT P0, URZ, PT ;  /* 0x00000000003f782f */ /* 0x000fe20003800000 */
[----:B------:R-:W-:Y:S01]  /*0040*/  BSSY B0, `(.L_x_0) ;  /* 0x000000f000007945 */ /* 0x000fe20003800000 */
[--C-:B0-----:R-:W-:Y:S02]  /*0050*/  SHF.R.U32.HI R0, RZ, 0x5, R4.reuse ;  /* 0x00000005ff007819 */ /* 0x101fe40000011604 */
[----:B------:R-:W-:-:S03]  /*0060*/  SHF.R.U32.HI R7, RZ, 0x7, R4 ;  /* 0x00000007ff077819 */ /* 0x000fc60000011604 */
[----:B------:R-:W0:Y:S04]  /*0070*/  SHFL.IDX PT, R2, R0, RZ, 0x1f ;  /* 0x00001fff00027589 */ /* 0x000e2800000e0000 */
[----:B------:R1:W2:Y:S01]  /*0080*/  SHFL.IDX PT, R10, R7, RZ, 0x1f ;  /* 0x00001fff070a7589 */ /* 0x0002a200000e0000 */
[----:B0-----:R-:W-:-:S13]  /*0090*/  ISETP.NE.OR P0, PT, R2, RZ, !P0 ;  /* 0x000000ff0200720c */ /* 0x001fda0004705670 */
[----:B-12---:R-:W-:Y:S05]  /*00a0*/  @P0 BRA `(.L_x_1) ;  /* 0x0000000000200947 */ /* 0x006fea0003800000 */
[----:B------:R-:W-:Y:S02]  /*00b0*/  ULDC.64 UR4, c[0x0][0x198] ;  /* 0x0000660000047ab9 */ /* 0x000fe40000000a00 */
[----:B------:R-:W-:Y:S02]  /*00c0*/  UIADD3 UR6, UP0, UR4, 0xf0, URZ ;  /* 0x000000f004067890 */ /* 0x000fe4000ff1e03f */
[----:B------:R-:W-:Y:S02]  /*00d0*/  UIADD3 UR4, UP1, UR4, 0x1f0, URZ ;  /* 0x000001f004047890 */ /* 0x000fe4000ff3e03f */
[----:B------:R-:W-:Y:S02]  /*00e0*/  UIADD3.X UR7, URZ, UR5, URZ, UP0, !UPT ;  /* 0x000000053f077290 */ /* 0x000fe400087fe43f */
[----:B------:R-:W-:-:S07]  /*00f0*/  UIADD3.X UR5, URZ, UR5, URZ, UP1, !UPT ;  /* 0x000000053f057290 */ /* 0x000fce0008ffe43f */
[----:B------:R0:W-:Y:S02]  /*0100*/  UTMACCTL.PF [UR6] ;  /* 0x00000000060079b9 */ /* 0x0001e40008040000 */
[----:B------:R0:W-:Y:S02]  /*0110*/  UTMACCTL.PF [UR4] ;  /* 0x00000000040079b9 */ /* 0x0001e40008040000 */
[----:B0-----:R-:W-:Y:S01]  /*0120*/  NOP ;  /* 0x0000000000007918 */ /* 0x001fe20000000000 */
.L_x_1:
[----:B------:R-:W-:Y:S05]  /*0130*/  BSYNC B0 ;  /* 0x0000000000007941 */ /* 0x000fea0003800000 */
.L_x_0:
[----:B------:R-:W0:Y:S02]  /*0140*/  SHFL.IDX PT, R9, R0, RZ, 0x1f ;  /* 0x00001fff00097589 */ /* 0x000e2400000e0000 */
[----:B0-----:R-:W-:-:S13]  /*0150*/  ISETP.NE.AND P0, PT, R9, RZ, PT ;  /* 0x000000ff0900720c */ /* 0x001fda0003f05270 */
[----:B------:R-:W-:Y:S05]  /*0160*/  @P0 BRA `(.L_x_2) ;  /* 0x00000000008c0947 */ /* 0x000fea0003800000 */
[----:B------:R-:W-:Y:S01]  /*0170*/  ELECT P0, URZ, PT ;  /* 0x00000000003f782f */ /* 0x000fe20003800000 */
[----:B------:R-:W-:-:S12]  /*0180*/  BSSY B0, `(.L_x_2) ;  /* 0x0000021000007945 */ /* 0x000fd80003800000 */
[----:B------:R-:W-:Y:S05]  /*0190*/  @!P0 BRA `(.L_x_3) ;  /* 0x00000000007c8947 */ /* 0x000fea0003800000 */
[----:B------:R-:W0:Y:S01]  /*01a0*/  S2UR UR8, SR_CgaCtaId ;  /* 0x00000000000879c3 */ /* 0x000e220000008800 */
[----:B------:R-:W-:Y:S01]  /*01b0*/  UMOV UR4, 0x400 ;  /* 0x0000040000047882 */ /* 0x000fe20000000000 */
[----:B------:R-:W-:Y:S01]  /*01c0*/  UMOV UR5, 0x1 ;  /* 0x0000000100057882 */ /* 0x000fe20000000000 */
[----:B------:R-:W-:Y:S02]  /*01d0*/  UMOV UR6, 0x2 ;  /* 0x0000000200067882 */ /* 0x000fe40000000000 */
[----:B------:R-:W-:-:S04]  /*01e0*/  UIADD3 UR6, -UR6, 0x100000, URZ ;  /* 0x0010000006067890 */ /* 0x000fc8000fffe13f */
[----:B------:R-:W-:Y:S02]  /*01f0*/  USHF.L.U32 UR7, UR6, 0xb, URZ ;  /* 0x0000000b06077899 */ /* 0x000fe4000800063f */
[----:B------:R-:W-:Y:S02]  /*0200*/  USHF.L.U32 UR6, UR6, 0x1, URZ ;  /* 0x0000000106067899 */ /* 0x000fe4000800063f */
[----:B0-----:R-:W-:Y:S02]  /*0210*/  ULEA UR8, UR8, UR4, 0x18 ;  /* 0x0000000408087291 */ /* 0x001fe4000f8ec03f */
[----:B------:R-:W-:-:S04]  /*0220*/  UIADD3 UR4, -UR5, 0x100000, URZ ;  /* 0x0010000005047890 */ /* 0x000fc8000fffe13f */
[----:B------:R-:W-:Y:S02]  /*0230*/  USHF.L.U32 UR5, UR4, 0xb, URZ ;  /* 0x0000000b04057899 */ /* 0x000fe4000800063f */
[----:B------:R-:W-:Y:S01]  /*0240*/  USHF.L.U32 UR4, UR4, 0x1, URZ ;  /* 0x0000000104047899 */ /* 0x000fe2000800063f */
[----:B------:R-:W0:Y:S11]  /*0250*/  FENCE.VIEW.ASYNC.S ;  /* 0x00000000000073c6 */ /* 0x000e360000000000 */
[----:B0-----:R0:W1:Y:S01]  /*0260*/  SYNCS.EXCH.64 URZ, [UR8], UR4 ;  /* 0x00000004083f75b2 */ /* 0x0010620008000100 */
[----:B------:R0:W2:Y:S01]  /*0270*/  SYNCS.EXCH.64 URZ, [UR8+0x48], UR6 ;  /* 0x00004806083f75b2 */ /* 0x0000a20008000100 */
[----:B------:R0:W3:Y:S01]  /*0280*/  SYNCS.EXCH.64 URZ, [UR8+0x8], UR4 ;  /* 0x00000804083f75b2 */ /* 0x0000e20008000100 */
[----:B------:R0:W4:Y:S01]  /*0290*/  SYNCS.EXCH.64 URZ, [UR8+0x50], UR6 ;  /* 0x00005006083f75b2 */ /* 0x0001220008000100 */
[----:B------:R0:W0:Y:S01]  /*02a0*/  SYNCS.EXCH.64 URZ, [UR8+0x10], UR4 ;  /* 0x00001004083f75b2 */ /* 0x0000220008000100 */
        /* <DEDUP_REMOVED lines=13> */
[----:B------:R-:W-:Y:S01]  /*0380*/  NOP ;  /* 0x0000000000007918 */ /* 0x000fe20000000000 */
.L_x_3:
[----:B0-----:R-:W-:Y:S05]  /*0390*/  BSYNC B0 ;  /* 0x0000000000007941 */ /* 0x001fea0003800000 */
.L_x_2:
[----:B------:R-:W0:Y:S01]  /*03a0*/  SHFL.IDX PT, R12, R0, RZ, 0x1f ;  /* 0x00001fff000c7589 */ /* 0x000e2200000e0000 */
[----:B------:R-:W5:Y:S01]  /*03b0*/  S2UR UR12, SR_CTAID.X ;  /* 0x00000000000c79c3 */ /* 0x000f620000002500 */
[----:B------:R-:W-:Y:S02]  /*03c0*/  SHF.R.S32.HI R3, RZ, 0x1f, R4 ;  /* 0x0000001fff037819 */ /* 0x000fe40000011404 */
[----:B------:R-:W-:Y:S01]  /*03d0*/  ELECT P0, URZ, PT ;  /* 0x00000000003f782f */ /* 0x000fe20003800000 */
[----:B------:R-:W1:Y:S01]  /*03e0*/  SHFL.IDX PT, R11, R0, RZ, 0x1f ;  /* 0x00001fff000b7589 */ /* 0x000e6200000e0000 */
[----:B------:R-:W-:Y:S01]  /*03f0*/  ULDC UR4, c[0x0][0x150] ;  /* 0x0000540000047ab9 */ /* 0x000fe20000000800 */
[----:B------:R-:W-:Y:S02]  /*0400*/  LEA.HI R3, R3, R4, RZ, 0x7 ;  /* 0x0000000403037211 */ /* 0x000fe400078f38ff */
[----:B------:R-:W-:Y:S01]  /*0410*/  ELECT P1, URZ, PT ;  /* 0x00000000003f782f */ /* 0x000fe20003820000 */
[----:B------:R-:W2:Y:S01]  /*0420*/  S2R R6, SR_CTAID.Y ;  /* 0x0000000000067919 */ /* 0x000ea20000002600 */
[----:B------:R-:W3:Y:S01]  /*0430*/  LDC R14, c[0x0][0x144] ;  /* 0x00005100ff0e7b82 */ /* 0x000ee20000000800 */
[----:B------:R-:W-:Y:S01]  /*0440*/  LOP3.LUT R3, R3, 0xffffff80, RZ, 0xc0, !PT ;  /* 0xffffff8003037812 */ /* 0x000fe200078ec0ff */
[----:B------:R-:W-:Y:S01]  /*0450*/  UMOV UR11, 0x80 ;  /* 0x00000080000b7882 */ /* 0x000fe20000000000 */
[----:B------:R-:W4:Y:S01]  /*0460*/  SHFL.IDX PT, R16, R7, RZ, 0x1f ;  /* 0x00001fff07107589 */ /* 0x000f2200000e0000 */
[----:B------:R-:W-:Y:S01]  /*0470*/  NOP ;  /* 0x0000000000007918 */ /* 0x000fe20000000000 */
[----:B------:R-:W-:Y:S01]  /*0480*/  NOP ;  /* 0x0000000000007918 */ /* 0x000fe20000000000 */
[----:B------:R-:W-:Y:S01]  /*0490*/  IMAD.IADD R5, R4, 0x1, -R3 ;  /* 0x0000000104057824 */ /* 0x000fe200078e0a03 */
[C---:B------:R-:W-:Y:S01]  /*04a0*/  ISETP.NE.AND P4, PT, R10.reuse, RZ, PT ;  /* 0x000000ff0a00720c */ /* 0x040fe20003f85270 */
[----:B------:R-:W4:Y:S01]  /*04b0*/  LDC R15, c[0x0][0x140] ;  /* 0x00005000ff0f7b82 */ /* 0x000f220000000800 */
[----:B------:R-:W-:-:S02]  /*04c0*/  VIADD R36, R10, 0xffffffff ;  /* 0xffffffff0a247836 */ /* 0x000fc40000000000 */
[----:B------:R-:W-:Y:S01]  /*04d0*/  SHF.R.S32.HI R8, RZ, 0x1f, R5 ;  /* 0x0000001fff087819 */ /* 0x000fe20000011405 */
[----:B------:R-:W-:Y:S02]  /*04e0*/  IMAD.MOV.U32 R89, RZ, RZ, 0x1 ;  /* 0x00000001ff597424 */ /* 0x000fe400078e00ff */
[----:B------:R-:W-:Y:S02]  /*04f0*/  ISETP.GE.U32.AND P6, PT, R36, 0x2, PT ;  /* 0x000000022400780c */ /* 0x000fe40003fc6070 */
[----:B0-----:R-:W-:Y:S01]  /*0500*/  ISETP.NE.OR P0, PT, R12, RZ, !P0 ;  /* 0x000000ff0c00720c */ /* 0x001fe20004705670 */
[----:B------:R-:W0:Y:S01]  /*0510*/  LDC R25, c[0x0][0x148] ;  /* 0x00005200ff197b82 */ /* 0x000e220000000800 */
[----:B-----5:R-:W-:Y:S02]  /*0520*/  I2FP.F32.U32 R12, UR12 ;  /* 0x0000000c000c7c45 */ /* 0x020fe40008201000 */
[----:B------:R-:W-:Y:S02]  /*0530*/  LEA.HI R3, R8, R5, RZ, 0x3 ;  /* 0x0000000508037211 */ /* 0x000fe400078f18ff */
[----:B-1----:R-:W-:Y:S01]  /*0540*/  ISETP.NE.OR P1, PT, R11, RZ, !P1 ;  /* 0x000000ff0b00720c */ /* 0x002fe20004f25670 */
[----:B------:R-:W-:Y:S01]  /*0550*/  FMUL R13, R12, UR4 ;  /* 0x000000040c0d7c20 */ /* 0x000fe20008400000 */
[--C-:B------:R-:W-:Y:S01]  /*0560*/  SHF.R.S32.HI R0, RZ, 0x3, R3.reuse ;  /* 0x00000003ff007819 */ /* 0x100fe20000011403 */
[----:B------:R-:W-:Y:S01]  /*0570*/  ULDC UR4, c[0x0][0x154] ;  /* 0x0000550000047ab9 */ /* 0x000fe20000000800 */
[----:B------:R-:W-:-:S02]  /*0580*/  SHF.R.S32.HI R3, RZ, 0x1f, R3 ;  /* 0x0000001fff037819 */ /* 0x000fc40000011403 */
[----:B------:R-:W-:Y:S01]  /*0590*/  SHF.R.S32.HI R12, RZ, 0x1f, R9 ;  /* 0x0000001fff0c7819 */ /* 0x000fe20000011409 */
[----:B------:R-:W1:Y:S01]  /*05a0*/  F2I.U32.TRUNC.NTZ R13, R13 ;  /* 0x0000000d000d7305 */ /* 0x000e62000020f000 */
[----:B------:R-:W-:Y:S01]  /*05b0*/  LEA.HI R11, R3, R0, RZ, 0x2 ;  /* 0x00000000030b7211 */ /* 0x000fe200078f10ff */
[----:B------:R-:W-:Y:S01]  /*05c0*/  VOTEU.ALL UP1, P0 ;  /* 0x00000000003f7886 */ /* 0x000fe20000020000 */
[----:B------:R-:W-:Y:S01]  /*05d0*/  LEA.HI R12, R12, R9, RZ, 0x2 ;  /* 0x000000090c0c7211 */ /* 0x000fe200078f10ff */
[----:B------:R-:W-:Y:S01]  /*05e0*/  VOTEU.ALL UP0, P0 ;  /* 0x00000000003f7886 */ /* 0x000fe20000000000 */
[----:B------:R-:W-:Y:S01]  /*05f0*/  SHF.R.S32.HI R3, RZ, 0x1f, R2 ;  /* 0x0000001fff037819 */ /* 0x000fe20000011402 */
[----:B------:R-:W-:Y:S01]  /*0600*/  VOTEU.ALL UP2, P1 ;  /* 0x00000000003f7886 */ /* 0x000fe20000840000 */
[----:B------:R-:W-:Y:S01]  /*0610*/  LOP3.LUT R11, R11, 0xfffffffc, RZ, 0xc0, !PT ;  /* 0xfffffffc0b0b7812 */ /* 0x000fe200078ec0ff */
[----:B------:R-:W5:Y:S01]  /*0620*/  @!UP1 S2UR UR7, SR_CgaCtaId ;  /* 0x00000000000799c3 */ /* 0x000f620000008800 */
[----:B------:R-:W-:Y:S01]  /*0630*/  LOP3.LUT R12, R12, 0x3ffffffc, RZ, 0xc0, !PT ;  /* 0x3ffffffc0c0c7812 */ /* 0x000fe200078ec0ff */
[----:B------:R-:W-:Y:S01]  /*0640*/  @!UP1 UMOV UR6, 0x400 ;  /* 0x0000040000069882 */ /* 0x000fe20000000000 */
[----:B------:R-:W-:Y:S01]  /*0650*/  LEA.HI R3, R3, R2, RZ, 0x2 ;  /* 0x0000000203037211 */ /* 0x000fe200078f10ff */
[----:B------:R-:W-:Y:S01]  /*0660*/  IMAD.IADD R11, R0, 0x1, -R11 ;  /* 0x00000001000b7824 */ /* 0x000fe200078e0a0b */
[----:B------:R-:W-:Y:S01]  /*0670*/  @!UP2 UMOV UR9, 0x400 ;  /* 0x000004000009a882 */ /* 0x000fe20000000000 */
[----:B------:R-:W-:Y:S01]  /*0680*/  IMAD.IADD R12, R9, 0x1, -R12 ;  /* 0x00000001090c7824 */ /* 0x000fe200078e0a0c */
[----:B------:R-:W-:Y:S01]  /*0690*/  LOP3.LUT R3, R3, 0xfffffffc, RZ, 0xc0, !PT ;  /* 0xfffffffc03037812 */ /* 0x000fe200078ec0ff */
[----:B------:R-:W0:Y:S01]  /*06a0*/  @!UP2 S2UR UR10, SR_CgaCtaId ;  /* 0x00000000000aa9c3 */ /* 0x000e220000008800 */
[----:B-1----:R-:W-:Y:S01]  /*06b0*/  IMAD.MOV R13, RZ, RZ, -R13 ;  /* 0x000000ffff0d7224 */ /* 0x002fe200078e0a0d */
[----:B------:R-:W-:Y:S01]  /*06c0*/  VOTEU.ALL UP3, P1 ;  /* 0x00000000003f7886 */ /* 0x000fe20000860000 */
[----:B------:R-:W-:Y:S01]  /*06d0*/  IMAD R11, R12, 0x4, R11 ;  /* 0x000000040c0b7824 */ /* 0x000fe200078e020b */
[----:B------:R-:W-:Y:S01]  /*06e0*/  VOTEU.ALL UP4, P1 ;  /* 0x00000000003f7886 */ /* 0x000fe20000880000 */
[----:B------:R-:W-:Y:S01]  /*06f0*/  IMAD.IADD R9, R2, 0x1, -R3 ;  /* 0x0000000102097824 */ /* 0x000fe200078e0a03 */
[----:B--2---:R-:W-:Y:S01]  /*0700*/  I2FP.F32.U32 R2, R6 ;  /* 0x0000000600027245 */ /* 0x004fe20000201000 */
[----:B---3--:R-:W-:Y:S01]  /*0710*/  IMAD R21, R14, R13, UR12 ;  /* 0x0000000c0e157e24 */ /* 0x008fe2000f8e020d */
[C---:B------:R-:W-:Y:S01]  /*0720*/  LEA.HI R0, R11.reuse, R11, RZ, 0x1 ;  /* 0x0000000b0b007211 */ /* 0x040fe200078f08ff */
[C---:B------:R-:W-:Y:S01]  /*0730*/  IMAD.SHL.U32 R88, R11.reuse, 0x4, RZ ;  /* 0x000000040b587824 */ /* 0x040fe200078e00ff */
[----:B------:R-:W-:Y:S01]  /*0740*/  VOTEU.ALL UP5, P1 ;  /* 0x00000000003f7886 */ /* 0x000fe200008a0000 */
[----:B------:R-:W-:Y:S01]  /*0750*/  FMUL R2, R2, UR4 ;  /* 0x0000000402027c20 */ /* 0x000fe20008400000 */
[----:B------:R-:W-:Y:S01]  /*0760*/  LOP3.LUT R0, R0, 0xfffffffe, RZ, 0xc0, !PT ;  /* 0xfffffffe00007812 */ /* 0x000fe200078ec0ff */
[----:B------:R-:W-:Y:S01]  /*0770*/  UMOV UR4, 0x20 ;  /* 0x0000002000047882 */ /* 0x000fe20000000000 */
[----:B------:R-:W-:Y:S01]  /*0780*/  LOP3.LUT R88, R11, 0xc, R88, 0x78, !PT ;  /* 0x0000000c0b587812 */ /* 0x000fe200078e7858 */
[----:B------:R-:W-:-:S04]  /*0790*/  @!UP1 UIADD3 UR4, -UR4, 0x100000, URZ ;  /* 0x0010000004049890 */ /* 0x000fc8000fffe13f */
[----:B------:R-:W-:Y:S02]  /*07a0*/  @!UP1 USHF.L.U32 UR5, UR4, 0xb, URZ ;  /* 0x0000000b04059899 */ /* 0x000fe4000800063f */
[----:B------:R-:W-:Y:S01]  /*07b0*/  @!UP1 USHF.L.U32 UR4, UR4, 0x1, URZ ;  /* 0x0000000104049899 */ /* 0x000fe2000800063f */
[----:B----4-:R-:W-:Y:S01]  /*07c0*/  ISETP.EQ.U32.AND P2, PT, R15, 0x1, PT ;  /* 0x000000010f00780c */ /* 0x010fe20003f42070 */
[----:B------:R-:W-:Y:S01]  /*07d0*/  IMAD.IADD R0, R11, 0x1, -R0 ;  /* 0x000000010b007824 */ /* 0x000fe200078e0a00 */
[----:B------:R-:W1:Y:S01]  /*07e0*/  F2I.U32.TRUNC.NTZ R2, R2 ;  /* 0x0000000200027305 */ /* 0x000e62000020f000 */
[----:B-----5:R-:W-:Y:S01]  /*07f0*/  @!UP1 ULEA UR8, UR7, UR6, 0x18 ;  /* 0x0000000607089291 */ /* 0x020fe2000f8ec03f */
[----:B------:R-:W-:Y:S01]  /*0800*/  R2UR UR43, R16 ;  /* 0x00000000102b72ca */ /* 0x000fe200000e0000 */
[----:B------:R-:W-:-:S04]  /*0810*/  @!UP2 UIADD3 UR6, -UR11, 0x100000, URZ ;  /* 0x001000000b06a890 */ /* 0x000fc8000fffe13f */
[----:B------:R-:W-:Y:S02]  /*0820*/  @!UP2 USHF.L.U32 UR7, UR6, 0xb, URZ ;  /* 0x0000000b0607a899 */ /* 0x000fe4000800063f */
[----:B------:R-:W-:Y:S01]  /*0830*/  @!UP2 USHF.L.U32 UR6, UR6, 0x1, URZ ;  /* 0x000000010606a899 */ /* 0x000fe2000800063f */
[----:B------:R-:W-:Y:S01]  /*0840*/  ISETP.NE.AND P3, PT, R0, R21, PT ;  /* 0x000000150000720c */ /* 0x000fe20003f65270 */
[----:B------:R-:W-:Y:S01]  /*0850*/  VOTEU.ALL UP1, P0 ;  /* 0x00000000003f7886 */ /* 0x000fe20000020000 */
[----:B0-----:R-:W-:Y:S01]  /*0860*/  @!UP2 ULEA UR9, UR10, UR9, 0x18 ;  /* 0x000000090a09a291 */ /* 0x001fe2000f8ec03f */
[----:B------:R-:W-:Y:S01]  /*0870*/  LOP3.LUT P0, RZ, R5, 0x7, RZ, 0xc0, !PT ;  /* 0x0000000705ff7812 */ /* 0x000fe2000780c0ff */
[----:B------:R-:W-:Y:S01]  /*0880*/  VOTEU.ALL UP2, P1 ;  /* 0x00000000003f7886 */ /* 0x000fe20000840000 */
[----:B------:R-:W-:Y:S02]  /*0890*/  ISETP.NE.AND P1, PT, R9, 0x3, PT ;  /* 0x000000030900780c */ /* 0x000fe40003f25270 */
[----:B------:R-:W-:-:S02]  /*08a0*/  ISETP.LT.U32.AND P0, PT, R88, 0x2, !P0 ;  /* 0x000000025800780c */ /* 0x000fc40004701070 */
[----:B------:R-:W-:Y:S01]  /*08b0*/  ISETP.EQ.OR P1, PT, R9, RZ, !P1 ;  /* 0x000000ff0900720c */ /* 0x000fe20004f22670 */
[----:B------:R-:W0:Y:S02]  /*08c0*/  FENCE.VIEW.ASYNC.S ;  /* 0x00000000000073c6 */ /* 0x000e240000000000 */
[----:B0-----:R0:W2:Y:S01]  /*08d0*/  @!UP0 SYNCS.EXCH.64 URZ, [UR8+0xc0], UR4 ;  /* 0x0000c004083f85b2 */ /* 0x0010a20008000100 */
[----:B-1----:R-:W-:Y:S01]  /*08e0*/  IMAD.MOV R20, RZ, RZ, -R2 ;  /* 0x000000ffff147224 */ /* 0x002fe200078e0a02 */
[----:B------:R-:W-:-:S03]  /*08f0*/  @P3 LEA.HI R0, R88, R88, RZ, 0x1 ;  /* 0x0000005858003211 */ /* 0x000fc600078f08ff */
[----:B------:R-:W-:Y:S01]  /*0900*/  IMAD R3, R25, R20, R6 ;  /* 0x0000001419037224 */ /* 0x000fe200078e0206 */
[----:B------:R-:W-:Y:S02]  /*0910*/  ISETP.EQ.AND P1, PT, R10, RZ, P1 ;  /* 0x000000ff0a00720c */ /* 0x000fe40000f22270 */
[----:B------:R-:W-:Y:S02]  /*0920*/  @P3 SHF.R.S32.HI R0, RZ, 0x1, R0 ;  /* 0x00000001ff003819 */ /* 0x000fe40000011400 */
[----:B------:R-:W-:Y:S02]  /*0930*/  SEL R23, RZ, 0x1, !P1 ;  /* 0x00000001ff177807 */ /* 0x000fe40004800000 */
[----:B------:R-:W-:Y:S02]  /*0940*/  @P3 ISETP.NE.AND P5, PT, R0, R3, PT ;  /* 0x000000030000320c */ /* 0x000fe40003fa5270 */
[----:B------:R-:W-:Y:S01]  /*0950*/  SEL R0, RZ, 0x1, !P0 ;  /* 0x00000001ff007807 */ /* 0x000fe20004000000 */
[----:B------:R0:W1:Y:S01]  /*0960*/  @!UP1 SYNCS.EXCH.64 URZ, [UR8+0xc8], UR4 ;  /* 0x0000c804083f95b2 */ /* 0x0000620008000100 */
[----:B------:R-:W-:Y:S01]  /*0970*/  NOP ;  /* 0x0000000000007918 */ /* 0x000fe20000000000 */
[----:B------:R-:W-:-:S02]  /*0980*/  @P3 SEL R89, RZ, 0x1, P5 ;  /* 0x00000001ff593807 */ /* 0x000fc40002800000 */
[----:B------:R-:W-:Y:S02]  /*0990*/  SEL R23, R23, 0x2, P6 ;  /* 0x0000000217177807 */ /* 0x000fe40003000000 */
[----:B------:R-:W-:Y:S01]  /*09a0*/  LOP3.LUT R89, R89, R0, RZ, 0xc0, !PT ;  /* 0x0000000059597212 */ /* 0x000fe200078ec0ff */
[----:B------:R0:W3:Y:S01]  /*09b0*/  @!UP2 SYNCS.EXCH.64 URZ, [UR9+0xa0], UR6 ;  /* 0x0000a006093fa5b2 */ /* 0x0000e20008000100 */
[----:B------:R0:W4:Y:S01]  /*09c0*/  @!UP3 SYNCS.EXCH.64 URZ, [UR9+0xa8], UR6 ;  /* 0x0000a806093fb5b2 */ /* 0x0001220008000100 */
[----:B------:R0:W0:Y:S01]  /*09d0*/  @!UP4 SYNCS.EXCH.64 URZ, [UR9+0xb0], UR6 ;  /* 0x0000b006093fc5b2 */ /* 0x0000220008000100 */
[----:B------:R0:W0:Y:S01]  /*09e0*/  @!UP5 SYNCS.EXCH.64 URZ, [UR9+0xb8], UR6 ;  /* 0x0000b806093fd5b2 */ /* 0x0000220008000100 */
[----:B------:R-:W-:Y:S01]  /*09f0*/  NOP ;  /* 0x0000000000007918 */ /* 0x000fe20000000000 */
[----:B--2---:R-:W-:Y:S05]  /*0a00*/  @!P2 BRA `(.L_x_4) ;  /* 0x000000000008a947 */ /* 0x004fea0003800000 */
[----:B01-34-:R-:W-:Y:S01]  /*0a10*/  UCGABAR_ARV ;  /* 0x00000000000079c7 */ /* 0x01bfe20008000000 */
[----:B------:R-:W-:Y:S05]  /*0a20*/  BRA `(.L_x_5) ;  /* 0x0000000000047947 */ /* 0x000fea0003800000 */
.L_x_4:
[----:B01-34-:R-:W-:Y:S01]  /*0a30*/  NOP ;  /* 0x0000000000007918 */ /* 0x01bfe20000000000 */
.L_x_5:
[----:B------:R-:W-:Y:S01]  /*0a40*/  ULDC.64 UR4, c[0x0][0x598] ;  /* 0x0001660000047ab9 */ /* 0x000fe20000000a00 */
[----:B------:R-:W-:Y:S01]  /*0a50*/  ULDC.64 UR36, c[0x0][0x208] ;  /* 0x0000820000247ab9 */ /* 0x000fe20000000a00 */
[----:B------:R-:W-:-:S04]  /*0a60*/  ISETP.NE.U32.AND P0, PT, RZ, UR4, PT ;  /* 0x00000004ff007c0c */ /* 0x000fc8000bf05070 */
[----:B------:R-:W-:-:S13]  /*0a70*/  ISETP.NE.AND.EX P0, PT, RZ, UR5, PT, P0 ;  /* 0x00000005ff007c0c */ /* 0x000fda000bf05300 */
[----:B------:R-:W-:Y:S05]  /*0a80*/  @!P0 BRA `(.L_x_6) ;  /* 0x00000000001c8947 */ /* 0x000fea0003800000 */
[----:B------:R-:W0:Y:S02]  /*0a90*/  LDC.64 R2, c[0x0][0x598] ;  /* 0x00016600ff027b82 */ /* 0x000e240000000a00 */
[----:B0-----:R-:W2:Y:S02]  /*0aa0*/  LDG.E.64 R2, desc[UR36][R2.64] ;  /* 0x0000002402027981 */ /* 0x001ea4000c1e1b00 */
[----:B--2---:R-:W-:-:S04]  /*0ab0*/  ISETP.NE.U32.AND P0, PT, R2, RZ, PT ;  /* 0x000000ff0200720c */ /* 0x004fc80003f05070 */
[----:B------:R-:W-:-:S13]  /*0ac0*/  ISETP.NE.AND.EX P0, PT, R3, RZ, PT, P0 ;  /* 0x000000ff0300720c */ /* 0x000fda0003f05300 */
[----:B------:R-:W-:Y:S05]  /*0ad0*/  @!P0 BRA `(.L_x_6) ;  /* 0x0000000000088947 */ /* 0x000fea0003800000 */
[----:B------:R0:W5:Y:S01]  /*0ae0*/  LD.E R90, desc[UR36][R2.64] ;  /* 0x00000024025a7980 */ /* 0x000162000c101900 */
[----:B------:R-:W-:Y:S05]  /*0af0*/  BRA `(.L_x_7) ;  /* 0x0000000000247947 */ /* 0x000fea0003800000 */
.L_x_6:
[----:B------:R-:W-:Y:S02]  /*0b00*/  ULDC.64 UR4, c[0x0][0x588] ;  /* 0x0001620000047ab9 */ /* 0x000fe40000000a00 */
[----:B------:R-:W-:-:S04]  /*0b10*/  ISETP.NE.U32.AND P0, PT, RZ, UR4, PT ;  /* 0x00000004ff007c0c */ /* 0x000fc8000bf05070 */
[----:B------:R-:W-:-:S13]  /*0b20*/  ISETP.NE.AND.EX P0, PT, RZ, UR5, PT, P0 ;  /* 0x00000005ff007c0c */ /* 0x000fda000bf05300 */
[----:B------:R-:W-:Y:S05]  /*0b30*/  @!P0 BRA `(.L_x_8) ;  /* 0x00000000000c8947 */ /* 0x000fea0003800000 */
[----:B------:R-:W0:Y:S02]  /*0b40*/  LDC.64 R90, c[0x0][0x588] ;  /* 0x00016200ff5a7b82 */ /* 0x000e240000000a00 */
[----:B0-----:R1:W5:Y:S01]  /*0b50*/  LDG.E R90, desc[UR36][R90.64] ;  /* 0x000000245a5a7981 */ /* 0x001362000c1e1900 */
[----:B------:R-:W-:Y:S05]  /*0b60*/  BRA `(.L_x_7) ;  /* 0x0000000000087947 */ /* 0x000fea0003800000 */
.L_x_8:
[----:B------:R-:W-:Y:S02]  /*0b70*/  ULDC UR4, c[0x0][0x580] ;  /* 0x0001600000047ab9 */ /* 0x000fe40000000800 */
[----:B------:R-:W-:-:S07]  /*0b80*/  IMAD.U32 R90, RZ, RZ, UR4 ;  /* 0x00000004ff5a7e24 */ /* 0x000fce000f8e00ff */
.L_x_7:
[----:B------:R-:W-:Y:S02]  /*0b90*/  ULDC.64 UR4, c[0x0][0x5a0] ;  /* 0x0001680000047ab9 */ /* 0x000fe40000000a00 */
[----:B------:R-:W-:-:S04]  /*0ba0*/  ISETP.NE.U32.AND P0, PT, RZ, UR4, PT ;  /* 0x00000004ff007c0c */ /* 0x000fc8000bf05070 */
[----:B------:R-:W-:-:S13]  /*0bb0*/  ISETP.NE.AND.EX P0, PT, RZ, UR5, PT, P0 ;  /* 0x00000005ff007c0c */ /* 0x000fda000bf05300 */
[----:B------:R-:W-:Y:S05]  /*0bc0*/  @!P0 BRA `(.L_x_9) ;  /* 0x00000000001c8947 */ /* 0x000fea0003800000 */
[----:B0-----:R-:W0:Y:S02]  /*0bd0*/  LDC.64 R2, c[0x0][0x5a0] ;  /* 0x00016800ff027b82 */ /* 0x001e240000000a00 */
[----:B0-----:R-:W2:Y:S02]  /*0be0*/  LDG.E.64 R2, desc[UR36][R2.64] ;  /* 0x0000002402027981 */ /* 0x001ea4000c1e1b00 */
[----:B--2---:R-:W-:-:S04]  /*0bf0*/  ISETP.NE.U32.AND P0, PT, R2, RZ, PT ;  /* 0x000000ff0200720c */ /* 0x004fc80003f05070 */
[----:B------:R-:W-:-:S13]  /*0c00*/  ISETP.NE.AND.EX P0, PT, R3, RZ, PT, P0 ;  /* 0x000000ff0300720c */ /* 0x000fda0003f05300 */
[----:B------:R-:W-:Y:S05]  /*0c10*/  @!P0 BRA `(.L_x_9) ;  /* 0x0000000000088947 */ /* 0x000fea0003800000 */
[----:B-1----:R0:W5:Y:S01]  /*0c20*/  LD.E R91, desc[UR36][R2.64] ;  /* 0x00000024025b7980 */ /* 0x002162000c101900 */
[----:B------:R-:W-:Y:S05]  /*0c30*/  BRA `(.L_x_10) ;  /* 0x0000000000247947 */ /* 0x000fea0003800000 */
.L_x_9:
[----:B------:R-:W-:Y:S02]  /*0c40*/  ULDC.64 UR4, c[0x0][0x590] ;  /* 0x0001640000047ab9 */ /* 0x000fe40000000a00 */
[----:B------:R-:W-:-:S04]  /*0c50*/  ISETP.NE.U32.AND P0, PT, RZ, UR4, PT ;  /* 0x00000004ff007c0c */ /* 0x000fc8000bf05070 */
[----:B------:R-:W-:-:S13]  /*0c60*/  ISETP.NE.AND.EX P0, PT, RZ, UR5, PT, P0 ;  /* 0x00000005ff007c0c */ /* 0x000fda000bf05300 */
[----:B------:R-:W-:Y:S05]  /*0c70*/  @!P0 BRA `(.L_x_11) ;  /* 0x00000000000c8947 */ /* 0x000fea0003800000 */
[----:B0-----:R-:W1:Y:S02]  /*0c80*/  LDC.64 R2, c[0x0][0x590] ;  /* 0x00016400ff027b82 */ /* 0x001e640000000a00 */
[----:B-1----:R1:W5:Y:S01]  /*0c90*/  LDG.E R91, desc[UR36][R2.64] ;  /* 0x00000024025b7981 */ /* 0x002362000c1e1900 */
[----:B------:R-:W-:Y:S05]  /*0ca0*/  BRA `(.L_x_10) ;  /* 0x0000000000087947 */ /* 0x000fea0003800000 */
.L_x_11:
[----:B------:R-:W-:Y:S02]  /*0cb0*/  ULDC UR4, c[0x0][0x584] ;  /* 0x0001610000047ab9 */ /* 0x000fe40000000800 */
[----:B-1----:R-:W-:-:S07]  /*0cc0*/  IMAD.U32 R91, RZ, RZ, UR4 ;  /* 0x00000004ff5b7e24 */ /* 0x002fce000f8e00ff */
.L_x_10:
[----:B01----:R-:W0:Y:S01]  /*0cd0*/  LDC R2, c[0x0][0x65c] ;  /* 0x00019700ff027b82 */ /* 0x003e220000000800 */
[----:B------:R-:W-:Y:S01]  /*0ce0*/  ULDC UR6, c[0x0][0x28c] ;  /* 0x0000a30000067ab9 */ /* 0x000fe20000000800 */
[----:B------:R-:W-:Y:S01]  /*0cf0*/  ISETP.NE.AND P0, PT, R10, 0x2, PT ;  /* 0x000000020a00780c */ /* 0x000fe20003f05270 */
[----:B------:R-:W-:Y:S01]  /*0d00*/  UIADD3 UR6, UR6, 0x3f, URZ ;  /* 0x0000003f06067890 */ /* 0x000fe2000fffe03f */
[----:B------:R-:W-:Y:S01]  /*0d10*/  IMAD.U32 R10, RZ, RZ, UR12 ;  /* 0x0000000cff0a7e24 */ /* 0x000fe2000f8e00ff */
[----:B------:R-:W-:Y:S01]  /*0d20*/  UMOV UR38, URZ ;  /* 0x0000003f00267c82 */ /* 0x000fe20008000000 */
[----:B------:R-:W-:Y:S01]  /*0d30*/  UMOV UR39, URZ ;  /* 0x0000003f00277c82 */ /* 0x000fe20008000000 */
[----:B------:R-:W-:Y:S01]  /*0d40*/  USHF.R.S32.HI UR7, URZ, 0x1f, UR6 ;  /* 0x0000001f3f077899 */ /* 0x000fe20008011406 */
[----:B------:R-:W-:-:S03]  /*0d50*/  ULDC.64 UR8, c[0x0][0x650] ;  /* 0x0001940000087ab9 */ /* 0x000fc60000000a00 */
[----:B------:R-:W-:-:S04]  /*0d60*/  ULEA.HI UR7, UR7, UR6, URZ, 0x6 ;  /* 0x0000000607077291 */ /* 0x000fc8000f8f303f */
[----:B------:R-:W-:Y:S01]  /*0d70*/  USHF.R.S32.HI UR40, URZ, 0x6, UR7 ;  /* 0x000000063f287899 */ /* 0x000fe20008011407 */
[----:B0-----:R-:W-:-:S13]  /*0d80*/  ISETP.NE.AND P1, PT, R2, 0x1, PT ;  /* 0x000000010200780c */ /* 0x001fda0003f25270 */
[----:B------:R-:W0:Y:S01]  /*0d90*/  @P1 LDC R17, c[0x0][0x10] ;  /* 0x00000400ff111b82 */ /* 0x000e220000000800 */
[----:B------:R-:W-:Y:S02]  /*0da0*/  @P1 IMAD.MOV.U32 R7, RZ, RZ, RZ ;  /* 0x000000ffff071224 */ /* 0x000fe400078e00ff */
[----:B------:R-:W-:-:S05]  /*0db0*/  @P1 IMAD.MOV.U32 R11, RZ, RZ, RZ ;  /* 0x000000ffff0b1224 */ /* 0x000fca00078e00ff */
[----:B------:R-:W1:Y:S01]  /*0dc0*/  @!P1 LDC R3, c[0x0][0xc] ;  /* 0x00000300ff039b82 */ /* 0x000e620000000800 */
[----:B------:R-:W-:Y:S01]  /*0dd0*/  ULDC UR4, c[0x0][0xc] ;  /* 0x0000030000047ab9 */ /* 0x000fe20000000800 */
[----:B------:R-:W-:Y:S02]  /*0de0*/  ULDC UR5, c[0x0][0x10] ;  /* 0x0000040000057ab9 */ /* 0x000fe40000000800 */
[----:B------:R-:W-:-:S04]  /*0df0*/  UIMAD.WIDE.U32 UR4, UR4, UR5, URZ ;  /* 0x00000005040472a5 */ /* 0x000fc8000f8e003f */
[----:B------:R-:W2:Y:S01]  /*0e00*/  LDC R0, c[0x0][0x14] ;  /* 0x00000500ff007b82 */ /* 0x000ea20000000800 */
[----:B0-----:R-:W-:-:S04]  /*0e10*/  @P1 IMAD.WIDE.U32 R16, R17, UR12, R6 ;  /* 0x0000000c11101c25 */ /* 0x001fc8000f8e0006 */
[----:B------:R-:W-:Y:S02]  /*0e20*/  @P1 IMAD.IADD R17, R17, 0x1, R11 ;  /* 0x0000000111111824 */ /* 0x000fe400078e020b */
[----:B------:R-:W-:Y:S02]  /*0e30*/  IMAD.MOV.U32 R11, RZ, RZ, RZ ;  /* 0x000000ffff0b7224 */ /* 0x000fe400078e00ff */
[----:B-1----:R-:W-:-:S04]  /*0e40*/  @!P1 IMAD.WIDE.U32 R10, R6, R3, R10 ;  /* 0x00000003060a9225 */ /* 0x002fc800078e000a */
[----:B------:R-:W-:Y:S02]  /*0e50*/  @!P1 IMAD.MOV.U32 R16, RZ, RZ, R10 ;  /* 0x000000ffff109224 */ /* 0x000fe400078e000a */
[----:B--2---:R-:W-:-:S04]  /*0e60*/  IMAD.WIDE.U32 R12, R0, UR4, RZ ;  /* 0x00000004000c7c25 */ /* 0x004fc8000f8e00ff */
[----:B------:R-:W-:Y:S01]  /*0e70*/  IMAD R3, R0, UR5, RZ ;  /* 0x0000000500037c24 */ /* 0x000fe2000f8e02ff */
[----:B------:R0:W-:Y:S01]  /*0e80*/  STL.64 [R1], R12 ;  /* 0x0000000c01007387 */ /* 0x0001e20000100a00 */
[----:B------:R-:W-:Y:S02]  /*0e90*/  @!P1 IMAD.MOV.U32 R17, RZ, RZ, R11 ;  /* 0x000000ffff119224 */ /* 0x000fe400078e000b */
[----:B------:R-:W-:Y:S01]  /*0ea0*/  IMAD.IADD R0, R13, 0x1, R3 ;  /* 0x000000010d007824 */ /* 0x000fe200078e0203 */
[----:B------:R-:W-:Y:S06]  /*0eb0*/  @P0 BRA `(.L_x_12) ;  /* 0x0000000000200947 */ /* 0x000fec0003800000 */
[----:B------:R-:W-:Y:S01]  /*0ec0*/  UISETP.GE.U32.AND UP0, UPT, UR40, 0x9, UPT ;  /* 0x000000092800788c */ /* 0x000fe2000bf06070 */
[----:B------:R-:W-:Y:S01]  /*0ed0*/  IADD3 R16, P0, R16, R12, RZ ;  /* 0x0000000c10107210 */ /* 0x000fe20007f1e0ff */
[----:B------:R-:W-:Y:S01]  /*0ee0*/  UIMAD.WIDE.U32 UR4, UR40, 0x38e38e39, URZ ;  /* 0x38e38e39280478a5 */ /* 0x000fe2000f8e003f */
[----:B------:R-:W-:-:S03]  /*0ef0*/  UMOV UR39, URZ ;  /* 0x0000003f00277c82 */ /* 0x000fc60008000000 */
[----:B------:R-:W-:Y:S01]  /*0f00*/  USHF.R.U32.HI UR4, URZ, 0x1, UR5 ;  /* 0x000000013f047899 */ /* 0x000fe20008011605 */
[----:B------:R-:W-:-:S03]  /*0f10*/  IMAD.X R17, R0, 0x1, R17, P0 ;  /* 0x0000000100117824 */ /* 0x000fc600000e0611 */
[----:B------:R-:W-:Y:S02]  /*0f20*/  UIMAD UR38, UR4, -0x9, UR40 ;  /* 0xfffffff7042678a4 */ /* 0x000fe4000f8e0228 */
[----:B------:R-:W-:-:S12]  /*0f30*/  @UP0 ULOP3.LUT UR39, UR4, 0x1, URZ, 0xc0, !UPT ;  /* 0x0000000104270892 */ /* 0x000fd8000f8ec03f */
.L_x_12:
[----:B------:R-:W-:Y:S01]  /*0f40*/  ISETP.GE.U32.AND P0, PT, R16, UR8, PT ;  /* 0x0000000810007c0c */ /* 0x000fe2000bf06070 */
[----:B------:R-:W-:Y:S01]  /*0f50*/  IMAD.MOV.U32 R22, RZ, RZ, -0x1 ;  /* 0xffffffffff167424 */ /* 0x000fe200078e00ff */
[----:B------:R-:W-:Y:S01]  /*0f60*/  PRMT R3, RZ, 0x7610, R3 ;  /* 0x00007610ff037816 */ /* 0x000fe20000000003 */
[----:B------:R-:W-:Y:S01]  /*0f70*/  IMAD.MOV.U32 R18, RZ, RZ, -0x1 ;  /* 0xffffffffff127424 */ /* 0x000fe200078e00ff */
[----:B------:R-:W-:Y:S01]  /*0f80*/  ISETP.GE.U32.AND.EX P0, PT, R17, UR9, PT, P0 ;  /* 0x0000000911007c0c */ /* 0x000fe2000bf06100 */
[----:B------:R-:W-:-:S12]  /*0f90*/  IMAD.MOV.U32 R19, RZ, RZ, -0x1 ;  /* 0xffffffffff137424 */ /* 0x000fd800078e00ff */
[----:B------:R-:W-:Y:S05]  /*0fa0*/  @P0 BRA `(.L_x_13) ;  /* 0x0000000400280947 */ /* 0x000fea0003800000 */
[----:B------:R-:W1:Y:S01]  /*0fb0*/  LDC.64 R26, c[0x0][0x628] ;  /* 0x00018a00ff1a7b82 */ /* 0x000e620000000a00 */
[----:B------:R-:W-:Y:S02]  /*0fc0*/  IMAD.MOV.U32 R10, RZ, RZ, R16 ;  /* 0x000000ffff0a7224 */ /* 0x000fe400078e0010 */
[----:B------:R-:W-:-:S05]  /*0fd0*/  IMAD.MOV.U32 R11, RZ, RZ, R17 ;  /* 0x000000ffff0b7224 */ /* 0x000fca00078e0011 */
[----:B------:R-:W2:Y:S08]  /*0fe0*/  LDC R18, c[0x0][0x630] ;  /* 0x00018c00ff127b82 */ /* 0x000eb00000000800 */
[----:B------:R-:W3:Y:S01]  /*0ff0*/  LDC.64 R28, c[0x0][0x620] ;  /* 0x00018800ff1c7b82 */ /* 0x000ee20000000a00 */
[----:B-1----:R-:W-:-:S04]  /*1000*/  ISETP.NE.U32.AND P0, PT, R26, RZ, PT ;  /* 0x000000ff1a00720c */ /* 0x002fc80003f05070 */
[----:B------:R-:W-:-:S13]  /*1010*/  ISETP.NE.AND.EX P0, PT, R27, RZ, PT, P0 ;  /* 0x000000ff1b00720c */ /* 0x000fda0003f05300 */
[----:B--23--:R-:W-:Y:S05]  /*1020*/  @!P0 BRA `(.L_x_14) ;  /* 0x0000000000288947 */ /* 0x00cfea0003800000 */
[----:B------:R-:W1:Y:S02]  /*1030*/  LDC R3, c[0x0][0x634] ;  /* 0x00018d00ff037b82 */ /* 0x000e640000000800 */
[----:B-1----:R-:W-:-:S05]  /*1040*/  IADD3 R3, P0, R16, R3, RZ ;  /* 0x0000000310037210 */ /* 0x002fca0007f1e0ff */
[----:B------:R-:W-:-:S04]  /*1050*/  IMAD.X R19, RZ, RZ, R17, P0 ;  /* 0x000000ffff137224 */ /* 0x000fc800000e0611 */
[----:B------:R-:W-:-:S04]  /*1060*/  IMAD.WIDE.U32 R10, R19, R26, RZ ;  /* 0x0000001a130a7225 */ /* 0x000fc800078e00ff */
[----:B0-----:R-:W-:-:S04]  /*1070*/  IMAD.WIDE.U32 R12, P0, R3, R27, R10 ;  /* 0x0000001b030c7225 */ /* 0x001fc8000780000a */
[----:B------:R-:W-:-:S04]  /*1080*/  IMAD.WIDE.U32 R10, R3, R26, RZ ;  /* 0x0000001a030a7225 */ /* 0x000fc800078e00ff */
[----:B------:R-:W-:Y:S01]  /*1090*/  IMAD.X R15, RZ, RZ, RZ, P0 ;  /* 0x000000ffff0f7224 */ /* 0x000fe200000e06ff */
[----:B------:R-:W-:Y:S01]  /*10a0*/  IADD3 RZ, P0, R11, R12, RZ ;  /* 0x0000000c0bff7210 */ /* 0x000fe20007f1e0ff */
[----:B------:R-:W-:-:S04]  /*10b0*/  IMAD.MOV.U32 R14, RZ, RZ, R13 ;  /* 0x000000ffff0e7224 */ /* 0x000fc800078e000d */
[----:B------:R-:W-:-:S08]  /*10c0*/  IMAD.WIDE.U32.X R10, R19, R27, R14, P0 ;  /* 0x0000001b130a7225 */ /* 0x000fd000000e040e */
.L_x_14:
[----:B------:R-:W1:Y:S01]  /*10d0*/  LDC.64 R32, c[0x0][0x640] ;  /* 0x00019000ff207b82 */ /* 0x000e620000000a00 */
[-CC-:B------:R-:W-:Y:S02]  /*10e0*/  SHF.R.U64 R30, R10, R18.reuse, R11.reuse ;  /* 0x000000120a1e7219 */ /* 0x180fe4000000120b */
[----:B------:R-:W-:Y:S02]  /*10f0*/  SHF.R.U32.HI R3, RZ, R18, R11 ;  /* 0x00000012ff037219 */ /* 0x000fe4000001160b */
[----:B0-----:R-:W-:-:S03]  /*1100*/  IADD3 R13, P0, RZ, -R30, RZ ;  /* 0x8000001eff0d7210 */ /* 0x001fc60007f1e0ff */
[----:B------:R-:W0:Y:S02]  /*1110*/  LDC R14, c[0x0][0x618] ;  /* 0x00018600ff0e7b82 */ /* 0x000e240000000800 */
[----:B------:R-:W-:Y:S02]  /*1120*/  IMAD.X R3, RZ, RZ, ~R3, P0 ;  /* 0x000000ffff037224 */ /* 0x000fe400000e0e03 */
[----:B------:R-:W-:-:S04]  /*1130*/  IMAD.WIDE.U32 R10, R13, R28, R16 ;  /* 0x0000001c0d0a7225 */ /* 0x000fc800078e0010 */
[----:B------:R-:W2:Y:S01]  /*1140*/  LDC R15, c[0x0][0x608] ;  /* 0x00018200ff0f7b82 */ /* 0x000ea20000000800 */
[----:B------:R-:W-:Y:S02]  /*1150*/  IMAD R12, R3, R28, RZ ;  /* 0x0000001c030c7224 */ /* 0x000fe400078e02ff */
[----:B------:R-:W-:Y:S02]  /*1160*/  IMAD.MOV.U32 R28, RZ, RZ, 0x1 ;  /* 0x00000001ff1c7424 */ /* 0x000fe400078e00ff */
[----:B------:R-:W-:Y:S02]  /*1170*/  IMAD R3, R13, R29, R12 ;  /* 0x0000001d0d037224 */ /* 0x000fe400078e020c */
[----:B------:R-:W-:Y:S01]  /*1180*/  IMAD.MOV.U32 R12, RZ, RZ, -0x1 ;  /* 0xffffffffff0c7424 */ /* 0x000fe200078e00ff */
[----:B------:R-:W3:Y:S01]  /*1190*/  LDC R31, c[0x0][0x658] ;  /* 0x00019600ff1f7b82 */ /* 0x000ee20000000800 */
[----:B------:R-:W-:Y:S01]  /*11a0*/  IMAD.IADD R3, R11, 0x1, R3 ;  /* 0x000000010b037824 */ /* 0x000fe200078e0203 */
[----:B-1----:R-:W-:-:S04]  /*11b0*/  ISETP.NE.U32.AND P0, PT, R32, RZ, PT ;  /* 0x000000ff2000720c */ /* 0x002fc80003f05070 */
[----:B------:R-:W-:Y:S02]  /*11c0*/  ISETP.NE.AND.EX P0, PT, R33, RZ, PT, P0 ;  /* 0x000000ff2100720c */ /* 0x000fe40003f05300 */
[----:B------:R-:W1:Y:S01]  /*11d0*/  LDC R24, c[0x0][0x600] ;  /* 0x00018000ff187b82 */ /* 0x000e620000000800 */
[-CC-:B0-----:R-:W-:Y:S02]  /*11e0*/  SHF.R.U64 R27, R10, R14.reuse, R3.reuse ;  /* 0x0000000e0a1b7219 */ /* 0x181fe40000001203 */
[----:B------:R-:W-:-:S05]  /*11f0*/  SHF.R.U32.HI R10, RZ, R14, R3 ;  /* 0x0000000eff0a7219 */ /* 0x000fca0000011603 */
[----:B------:R-:W0:Y:S01]  /*1200*/  LDC R22, c[0x0][0x648] ;  /* 0x00019200ff167b82 */ /* 0x000e220000000800 */
[-CC-:B--2---:R-:W-:Y:S02]  /*1210*/  SHF.R.U64 R35, R27, R15.reuse, R10.reuse ;  /* 0x0000000f1b237219 */ /* 0x184fe4000000120a */
[----:B------:R-:W-:-:S05]  /*1220*/  SHF.R.U32.HI R10, RZ, R15, R10 ;  /* 0x0000000fff0a7219 */ /* 0x000fca000001160a */
[----:B------:R-:W2:Y:S01]  /*1230*/  LDC R26, c[0x0][0x638] ;  /* 0x00018e00ff1a7b82 */ /* 0x000ea20000000800 */
[-CC-:B---3--:R-:W-:Y:S02]  /*1240*/  SHF.R.U64 R34, R35, R31.reuse, R10.reuse ;  /* 0x0000001f23227219 */ /* 0x188fe4000000120a */
[-C--:B------:R-:W-:Y:S02]  /*1250*/  SHF.L.U32 R3, R12, R31.reuse, RZ ;  /* 0x0000001f0c037219 */ /* 0x080fe400000006ff */
[----:B------:R-:W-:Y:S01]  /*1260*/  SHF.R.U32.HI R11, RZ, R31, R10 ;  /* 0x0000001fff0b7219 */ /* 0x000fe2000001160a */
[----:B------:R-:W-:Y:S01]  /*1270*/  IMAD.MOV.U32 R10, RZ, RZ, R34 ;  /* 0x000000ffff0a7224 */ /* 0x000fe200078e0022 */
[----:B------:R-:W-:Y:S01]  /*1280*/  LOP3.LUT R18, RZ, R3, RZ, 0x33, !PT ;  /* 0x00000003ff127212 */ /* 0x000fe200078e33ff */
[----:B------:R-:W3:Y:S01]  /*1290*/  LDC R29, c[0x0][0x610] ;  /* 0x00018400ff1d7b82 */ /* 0x000ee20000000800 */
[----:B------:R-:W-:Y:S05]  /*12a0*/  @!P0 BRA `(.L_x_15) ;  /* 0x0000000000288947 */ /* 0x000fea0003800000 */
[----:B------:R-:W4:Y:S02]  /*12b0*/  LDC R3, c[0x0][0x64c] ;  /* 0x00019300ff037b82 */ /* 0x000f240000000800 */
[----:B----4-:R-:W-:-:S05]  /*12c0*/  IADD3 R3, P0, R34, R3, RZ ;  /* 0x0000000322037210 */ /* 0x010fca0007f1e0ff */
[----:B------:R-:W-:-:S04]  /*12d0*/  IMAD.X R19, RZ, RZ, R11, P0 ;  /* 0x000000ffff137224 */ /* 0x000fc800000e060b */
[----:B------:R-:W-:-:S04]  /*12e0*/  IMAD.WIDE.U32 R10, R19, R32, RZ ;  /* 0x00000020130a7225 */ /* 0x000fc800078e00ff */
[----:B------:R-:W-:-:S04]  /*12f0*/  IMAD.WIDE.U32 R12, P0, R3, R33, R10 ;  /* 0x00000021030c7225 */ /* 0x000fc8000780000a */
[----:B------:R-:W-:-:S04]  /*1300*/  IMAD.WIDE.U32 R10, R3, R32, RZ ;  /* 0x00000020030a7225 */ /* 0x000fc800078e00ff */
[----:B------:R-:W-:Y:S01]  /*1310*/  IMAD.X R15, RZ, RZ, RZ, P0 ;  /* 0x000000ffff0f7224 */ /* 0x000fe200000e06ff */
[----:B------:R-:W-:Y:S01]  /*1320*/  IADD3 RZ, P0, R11, R12, RZ ;  /* 0x0000000c0bff7210 */ /* 0x000fe20007f1e0ff */
[----:B------:R-:W-:-:S04]  /*1330*/  IMAD.MOV.U32 R14, RZ, RZ, R13 ;  /* 0x000000ffff0e7224 */ /* 0x000fc800078e000d */
[----:B------:R-:W-:-:S08]  /*1340*/  IMAD.WIDE.U32.X R10, R19, R33, R14, P0 ;  /* 0x00000021130a7225 */ /* 0x000fd000000e040e */
.L_x_15:
[----:B0-----:R-:W-:Y:S01]  /*1350*/  SHF.R.U64 R7, R10, R22, R11 ;  /* 0x000000160a077219 */ /* 0x001fe2000000120b */
[----:B-1----:R-:W-:Y:S01]  /*1360*/  VIADD R10, R24, 0xffffffff ;  /* 0xffffffff180a7836 */ /* 0x002fe20000000000 */
[----:B------:R-:W-:Y:S01]  /*1370*/  SHF.L.U32 R3, R28, R31, RZ ;  /* 0x0000001f1c037219 */ /* 0x000fe200000006ff */
[----:B------:R-:W-:Y:S01]  /*1380*/  @P1 IMAD R21, R25, R20, R6 ;  /* 0x0000001419151224 */ /* 0x000fe200078e0206 */
[----:B------:R-:W-:Y:S01]  /*1390*/  LOP3.LUT R18, R35, R18, RZ, 0xc0, !PT ;  /* 0x0000001223127212 */ /* 0x000fe200078ec0ff */
[----:B------:R-:W-:Y:S02]  /*13a0*/  IMAD.MOV R11, RZ, RZ, -R7 ;  /* 0x000000ffff0b7224 */ /* 0x000fe400078e0a07 */
[----:B------:R-:W-:Y:S02]  /*13b0*/  IMAD.MOV.U32 R6, RZ, RZ, 0x1 ;  /* 0x00000001ff067424 */ /* 0x000fe400078e00ff */
[----:B------:R-:W-:Y:S01]  /*13c0*/  IMAD R18, R3, R7, R18 ;  /* 0x0000000703127224 */ /* 0x000fe200078e0212 */
[----:B------:R-:W-:Y:S01]  /*13d0*/  LOP3.LUT R7, R27, R10, RZ, 0xc0, !PT ;  /* 0x0000000a1b077212 */ /* 0x000fe200078ec0ff */
[----:B--2---:R-:W-:-:S02]  /*13e0*/  IMAD R3, R11, R26, R34 ;  /* 0x0000001a0b037224 */ /* 0x004fc400078e0222 */
[----:B---3--:R-:W-:Y:S02]  /*13f0*/  IMAD R22, R18, R29, R21 ;  /* 0x0000001d12167224 */ /* 0x008fe400078e0215 */
[----:B------:R-:W-:Y:S01]  /*1400*/  IMAD R7, R3, R24, R7 ;  /* 0x0000001803077224 */ /* 0x000fe200078e0207 */
[----:B------:R-:W-:Y:S01]  /*1410*/  PRMT R3, R6, 0x7610, R3 ;  /* 0x0000761006037816 */ /* 0x000fe20000000003 */
[----:B------:R-:W-:-:S03]  /*1420*/  IMAD.MOV.U32 R19, RZ, RZ, R30 ;  /* 0x000000ffff137224 */ /* 0x000fc600078e001e */
[----:B------:R-:W-:Y:S02]  /*1430*/  SEL R18, R7, R22, !P1 ;  /* 0x0000001607127207 */ /* 0x000fe40004800000 */
[----:B------:R-:W-:-:S07]  /*1440*/  SEL R22, R22, R7, !P1 ;  /* 0x0000000716167207 */ /* 0x000fce0004800000 */
.L_x_13:
[----:B------:R-:W-:Y:S05]  /*1450*/  @!P2 BRA `(.L_x_16) ;  /* 0x00000000000ca947 */ /* 0x000fea0003800000 */
[----:B------:R-:W-:Y:S01]  /*1460*/  UCGABAR_WAIT ;  /* 0x0000000000007dc7 */ /* 0x000fe20008000000 */
[----:B------:R-:W-:Y:S01]  /*1470*/  CCTL.IVALL ;  /* 0x00000000ff00798f */ /* 0x000fe20002000000 */
[----:B------:R-:W-:Y:S05]  /*1480*/  BRA `(.L_x_17) ;  /* 0x0000000000047947 */ /* 0x000fea0003800000 */
.L_x_16:
[----:B------:R-:W-:Y:S06]  /*1490*/  BAR.SYNC.DEFER_BLOCKING 0x0 ;  /* 0x0000000000007b1d */ /* 0x000fec0000010000 */
.L_x_17:
[----:B------:R-:W-:Y:S05]  /*14a0*/  @!P4 BRA `(.L_x_18) ;  /* 0x000000540080c947 */ /* 0x000fea0003800000 */
[----:B------:R-:W-:-:S13]  /*14b0*/  ISETP.GT.U32.AND P0, PT, R36, 0x1, PT ;  /* 0x000000012400780c */ /* 0x000fda0003f04070 */
[----:B------:R-:W-:Y:S05]  /*14c0*/  @P0 EXIT ;  /* 0x000000000000094d */ /* 0x000fea0003800000 */
.L_x_19:
[----:B------:R-:W-:-:S08]  /*14d0*/  NOP ;  /* 0x0000000000007918 */ /* 0x000fd00000000000 */
[----:B------:R-:W1:Y:S02]  /*14e0*/  USETMAXREG.TRY_ALLOC.CTAPOOL UP0, 0xe8 ;  /* 0x000000e8000079c8 */ /* 0x000e640008000600 */
[----:B-1----:R-:W-:-:S13]  /*14f0*/  PLOP3.LUT P0, PT, PT, PT, UP0, 0x80, 0x0 ;  /* 0x000000000000781c */ /* 0x002fda0003f0f008 */
[----:B------:R-:W-:Y:S05]  /*1500*/  @!P0 BRA `(.L_x_19) ;  /* 0xfffffffc00f08947 */ /* 0x000fea000383ffff */
[----:B------:R-:W-:-:S13]  /*1510*/  LOP3.LUT P0, RZ, R3, 0xff, RZ, 0xc0, !PT ;  /* 0x000000ff03ff7812 */ /* 0x000fda000780c0ff */
[----:B------:R-:W-:Y:S05]  /*1520*/  @!P0 EXIT ;  /* 0x000000000000894d */ /* 0x000fea0003800000 */
[----:B------:R-:W2:Y:S01]  /*1530*/  LDL.64 R10, [R1] ;  /* 0x00000000010a7983 */ /* 0x000ea20000100a00 */
[CC--:B------:R-:W-:Y:S01]  /*1540*/  LEA.HI R3, R8.reuse, R5.reuse, RZ, 0x2 ;  /* 0x0000000508037211 */ /* 0x0c0fe200078f10ff */
[----:B------:R-:W1:Y:S01]  /*1550*/  S2UR UR4, SR_CgaCtaId ;  /* 0x00000000000479c3 */ /* 0x000e620000008800 */
[----:B------:R-:W-:Y:S01]  /*1560*/  LEA.HI R8, R8, R5, RZ, 0x5 ;  /* 0x0000000508087211 */ /* 0x000fe200078f28ff */
[----:B------:R-:W-:Y:S01]  /*1570*/  UISETP.LT.AND UP0, UPT, UR40, 0x1, UPT ;  /* 0x000000012800788c */ /* 0x000fe2000bf01270 */
[--C-:B------:R-:W-:Y:S01]  /*1580*/  SHF.R.S32.HI R92, RZ, 0x2, R3.reuse ;  /* 0x00000002ff5c7819 */ /* 0x100fe20000011403 */
[----:B------:R-:W-:Y:S01]  /*1590*/  UIADD3 UR5, UR43, -0x1, URZ ;  /* 0xffffffff2b057890 */ /* 0x000fe2000fffe03f */
[----:B------:R-:W-:Y:S01]  /*15a0*/  SHF.R.S32.HI R7, RZ, 0x1f, R3 ;  /* 0x0000001fff077819 */ /* 0x000fe20000011403 */
[----:B------:R-:W-:Y:S01]  /*15b0*/  USEL UR42, UR40, 0x1, UP0 ;  /* 0x00000001282a7887 */ /* 0x000fe20008000000 */
[----:B------:R-:W-:Y:S01]  /*15c0*/  LOP3.LUT R4, R3, 0xfffffffc, RZ, 0xc0, !PT ;  /* 0xfffffffc03047812 */ /* 0x000fe200078ec0ff */
[----:B------:R-:W3:Y:S01]  /*15d0*/  LDC R98, c[0x0][0x658] ;  /* 0x00019600ff627b82 */ /* 0x000ee20000000800 */
[----:B------:R-:W-:Y:S01]  /*15e0*/  LEA.HI R7, R7, R92, RZ, 0x3 ;  /* 0x0000005c07077211 */ /* 0x000fe200078f18ff */
[----:B------:R-:W-:Y:S01]  /*15f0*/  UMOV UR41, 0x400 ;  /* 0x0000040000297882 */ /* 0x000fe20000000000 */
[----:B------:R-:W-:Y:S01]  /*1600*/  SHF.R.S32.HI R3, RZ, 0x5, R8 ;  /* 0x00000005ff037819 */ /* 0x000fe20000011408 */
[----:B------:R-:W-:Y:S01]  /*1610*/  UISETP.NE.AND UP0, UPT, UR5, URZ, UPT ;  /* 0x0000003f0500728c */ /* 0x000fe2000bf05270 */
[----:B------:R-:W-:Y:S01]  /*1620*/  LOP3.LUT R7, R7, 0xfffffff8, RZ, 0xc0, !PT ;  /* 0xfffffff807077812 */ /* 0x000fe200078ec0ff */
[----:B------:R-:W-:Y:S01]  /*1630*/  IMAD.IADD R4, R5, 0x1, -R4 ;  /* 0x0000000105047824 */ /* 0x000fe200078e0a04 */
[----:B------:R-:W-:Y:S01]  /*1640*/  ULDC UR6, c[0x0][0x284] ;  /* 0x0000a10000067ab9 */ /* 0x000fe20000000800 */
[----:B------:R-:W4:Y:S01]  /*1650*/  LDC.64 R96, c[0x0][0x5c8] ;  /* 0x00017200ff607b82 */ /* 0x000f220000000a00 */
[----:B------:R-:W-:Y:S01]  /*1660*/  IMAD.MOV.U32 R5, RZ, RZ, 0x1 ;  /* 0x00000001ff057424 */ /* 0x000fe200078e00ff */
[----:B------:R-:W-:Y:S01]  /*1670*/  LOP3.LUT R104, R23, 0x1, RZ, 0xfc, !PT ;  /* 0x0000000117687812 */ /* 0x000fe200078efcff */
[----:B------:R-:W-:Y:S01]  /*1680*/  IMAD.IADD R92, R92, 0x1, -R7 ;  /* 0x000000015c5c7824 */ /* 0x000fe200078e0a07 */
[----:B------:R-:W-:Y:S01]  /*1690*/  USHF.L.U32 UR45, UR40, 0x1, URZ ;  /* 0x00000001282d7899 */ /* 0x000fe2000800063f */
[----:B------:R-:W-:Y:S01]  /*16a0*/  IMAD.SHL.U32 R94, R4, 0x2, RZ ;  /* 0x00000002045e7824 */ /* 0x000fe200078e00ff */
[----:B------:R-:W-:Y:S01]  /*16b0*/  UIADD3 UR42, -UR42, UR40, URZ ;  /* 0x000000282a2a7290 */ /* 0x000fe2000fffe13f */
[--C-:B------:R-:W-:Y:S01]  /*16c0*/  IMAD R103, R3, -0x10, -R92.reuse ;  /* 0xfffffff003677824 */ /* 0x100fe200078e0a5c */
[----:B------:R-:W0:Y:S01]  /*16d0*/  LDC R99, c[0x0][0x288] ;  /* 0x0000a200ff637b82 */ /* 0x000e220000000800 */
[----:B------:R-:W-:Y:S01]  /*16e0*/  SHF.R.S32.HI R93, RZ, 0x1f, R92 ;  /* 0x0000001fff5d7819 */ /* 0x000fe2000001145c */
[----:B-1----:R-:W-:Y:S01]  /*16f0*/  ULEA UR41, UR4, UR41, 0x18 ;  /* 0x0000002904297291 */ /* 0x002fe2000f8ec03f */
[----:B------:R-:W-:Y:S01]  /*1700*/  SHF.R.S32.HI R95, RZ, 0x1f, R94 ;  /* 0x0000001fff5f7819 */ /* 0x000fe2000001145e */
[----:B------:R-:W-:Y:S01]  /*1710*/  USHF.L.U32 UR4, UR5, 0x3, URZ ;  /* 0x0000000305047899 */ /* 0x000fe2000800063f */
[----:B------:R-:W-:Y:S01]  /*1720*/  VIADD R103, R103, UR6 ;  /* 0x0000000667677c36 */ /* 0x000fe20008000000 */
[----:B------:R-:W-:Y:S01]  /*1730*/  USEL UR5, URZ, 0x1, UP0 ;  /* 0x000000013f057887 */ /* 0x000fe20008000000 */
[----:B------:R-:W-:Y:S01]  /*1740*/  IMAD.WIDE R92, R3, 0x10, R92 ;  /* 0x00000010035c7825 */ /* 0x000fe200078e025c */
[----:B------:R-:W1:Y:S01]  /*1750*/  LDC R101, c[0x0][0x600] ;  /* 0x00018000ff657b82 */ /* 0x000e620000000800 */
[----:B------:R-:W-:-:S02]  /*1760*/  UIADD3 UR46, UR41, 0xa0, URZ ;  /* 0x000000a0292e7890 */ /* 0x000fc4000fffe03f */
[----:B------:R-:W-:Y:S01]  /*1770*/  IMAD.MOV.U32 R3, RZ, RZ, -0x1 ;  /* 0xffffffffff037424 */ /* 0x000fe200078e00ff */
[----:B------:R-:W-:Y:S01]  /*1780*/  ULOP3.LUT UR4, UR4, 0x8, URZ, 0xc0, !UPT ;  /* 0x0000000804047892 */ /* 0x000fe2000f8ec03f */
[----:B------:R-:W-:Y:S01]  /*1790*/  IMAD.U32 R105, RZ, RZ, UR5 ;  /* 0x00000005ff697e24 */ /* 0x000fe2000f8e00ff */
[----:B------:R-:W-:Y:S02]  /*17a0*/  ULEA UR43, UR43, UR46, 0x3 ;  /* 0x0000002e2b2b7291 */ /* 0x000fe4000f8e183f */
[-C--:B---3--:R-:W-:Y:S01]  /*17b0*/  SHF.L.U32 R3, R3, R98.reuse, RZ ;  /* 0x0000006203037219 */ /* 0x088fe200000006ff */
[----:B------:R-:W-:Y:S01]  /*17c0*/  ULOP3.LUT UR47, UR4, 0x8, URZ, 0x3c, !UPT ;  /* 0x00000008042f7892 */ /* 0x000fe2000f8e3c3f */
[C---:B----4-:R-:W-:Y:S01]  /*17d0*/  SHF.L.U64.HI R97, R96.reuse, 0x3, R97 ;  /* 0x0000000360617819 */ /* 0x050fe20000010261 */
[----:B------:R-:W-:Y:S01]  /*17e0*/  IMAD.SHL.U32 R96, R96, 0x8, RZ ;  /* 0x0000000860607824 */ /* 0x000fe200078e00ff */
[----:B------:R-:W-:Y:S01]  /*17f0*/  SHF.L.U32 R98, R5, R98, RZ ;  /* 0x0000006205627219 */ /* 0x000fe200000006ff */
[----:B------:R-:W-:Y:S01]  /*1800*/  ULOP3.LUT UR44, UR4, 0x18, URZ, 0x3c, !UPT ;  /* 0x00000018042c7892 */ /* 0x000fe2000f8e3c3f */
[----:B------:R-:W-:Y:S01]  /*1810*/  LOP3.LUT R102, RZ, R3, RZ, 0x33, !PT ;  /* 0x00000003ff667212 */ /* 0x000fe200078e33ff */
[----:B0-----:R-:W-:-:S02]  /*1820*/  IMAD R99, R4, -0x2, R99 ;  /* 0xfffffffe04637824 */ /* 0x001fc400078e0263 */
[----:B-1----:R-:W-:Y:S01]  /*1830*/  VIADD R101, R101, 0xffffffff ;  /* 0xffffffff65657836 */ /* 0x002fe20000000000 */
[----:B--2---:R-:W-:-:S07]  /*1840*/  SHF.L.U64.HI R100, R10, 0x1, R0 ;  /* 0x000000010a647819 */ /* 0x004fce0000010200 */
.L_x_167:
[----:B------:R-:W-:-:S04]  /*1850*/  SHF.L.U32 R0, R105, 0x1f, RZ ;  /* 0x0000001f69007819 */ /* 0x000fc800000006ff */
[----:B------:R-:W0:Y:S02]  /*1860*/  SYNCS.PHASECHK.TRANS64.TRYWAIT P0, [UR43+-0x8], R0 ;  /* 0xfffff800ff0075a7 */ /* 0x000e24000800016b */
[----:B01-34-:R-:W-:Y:S05]  /*1870*/  @!P0 BRA `(.L_x_20) ;  /* 0x0000006400448947 */ /* 0x01bfea0003800000 */
.L_x_194:
[----:B------:R-:W-:Y:S02]  /*1880*/  ULDC UR4, c[0x0][0x28c] ;  /* 0x0000a30000047ab9 */ /* 0x000fe40000000800 */
[----:B------:R-:W-:-:S13]  /*1890*/  ISETP.LT.AND P0, PT, RZ, UR4, PT ;  /* 0x00000004ff007c0c */ /* 0x000fda000bf01270 */
[----:B------:R-:W-:Y:S05]  /*18a0*/  @P0 BRA `(.L_x_21) ;  /* 0x0000000000400947 */ /* 0x000fea0003800000 */
[----:B0-----:R-:W-:Y:S01]  /*18b0*/  MOV R0, 0x0 ;  /* 0x0000000000007802 */ /* 0x001fe20000000f00 */
[----:B------:R-:W-:Y:S01]  /*18c0*/  ULDC.64 UR4, c[0x4][0x68] ;  /* 0x01001a0000047ab9 */ /* 0x000fe20000000a00 */
[----:B------:R-:W-:Y:S01]  /*18d0*/  ULDC.64 UR6, c[0x4][0x8] ;  /* 0x0100020000067ab9 */ /* 0x000fe20000000a00 */
[----:B------:R-:W-:Y:S01]  /*18e0*/  IMAD.U32 R4, RZ, RZ, UR4 ;  /* 0x00000004ff047e24 */ /* 0x000fe2000f8e00ff */
[----:B------:R0:W1:Y:S01]  /*18f0*/  LDC.64 R14, c[0x4][R0] ;  /* 0x01000000000e7b82 */ /* 0x0000620000000a00 */
[----:B------:R-:W-:Y:S01]  /*1900*/  IMAD.U32 R5, RZ, RZ, UR5 ;  /* 0x00000005ff057e24 */ /* 0x000fe2000f8e00ff */
[----:B------:R-:W-:Y:S01]  /*1910*/  ULDC.64 UR4, c[0x4][0x70] ;  /* 0x01001c0000047ab9 */ /* 0x000fe20000000a00 */
[----:B------:R-:W-:Y:S02]  /*1920*/  IMAD.U32 R10, RZ, RZ, UR6 ;  /* 0x00000006ff0a7e24 */ /* 0x000fe4000f8e00ff */
[----:B------:R-:W-:Y:S02]  /*1930*/  IMAD.U32 R6, RZ, RZ, UR4 ;  /* 0x00000004ff067e24 */ /* 0x000fe4000f8e00ff */
[----:B------:R-:W-:-:S02]  /*1940*/  IMAD.U32 R7, RZ, RZ, UR5 ;  /* 0x00000005ff077e24 */ /* 0x000fc4000f8e00ff */
[----:B------:R-:W-:Y:S02]  /*1950*/  IMAD.U32 R11, RZ, RZ, UR7 ;  /* 0x00000007ff0b7e24 */ /* 0x000fe4000f8e00ff */
[----:B------:R-:W-:Y:S02]  /*1960*/  IMAD.MOV.U32 R8, RZ, RZ, 0x1e1 ;  /* 0x000001e1ff087424 */ /* 0x000fe400078e00ff */
[----:B------:R-:W-:Y:S02]  /*1970*/  IMAD.MOV.U32 R12, RZ, RZ, 0x1 ;  /* 0x00000001ff0c7424 */ /* 0x000fe400078e00ff */
[----:B0-----:R-:W-:-:S07]  /*1980*/  IMAD.MOV.U32 R13, RZ, RZ, RZ ;  /* 0x000000ffff0d7224 */ /* 0x001fce00078e00ff */
[----:B------:R-:W-:-:S07]  /*1990*/  LEPC R20, `(.L_x_21) ;  /* 0x000000001014794e */ /* 0x000fce0000000000 */
[----:B-1---5:R-:W-:Y:S05]  /*19a0*/  CALL.ABS.NOINC R14 ;  /* 0x000000000e007343 */ /* 0x022fea0003c00000 */
.L_x_21:
[----:B------:R-:W-:-:S13]  /*19b0*/  ISETP.NE.AND P0, PT, R104, 0x3, PT ;  /* 0x000000036800780c */ /* 0x000fda0003f05270 */
[----:B------:R-:W-:Y:S05]  /*19c0*/  @!P0 BRA `(.L_x_22) ;  /* 0x0000000000048947 */ /* 0x000fea0003800000 */
[----:B------:R-:W-:Y:S01]  /*19d0*/  BPT.TRAP 0x1 ;  /* 0x000000040000795c */ /* 0x000fe20000300000 */
.L_x_22:
[----:B0-----:R-:W-:Y:S02]  /*19e0*/  IMAD.U32 R3, RZ, RZ, UR38 ;  /* 0x00000026ff037e24 */ /* 0x001fe4000f8e00ff */
[----:B------:R-:W-:-:S03]  /*19f0*/  IMAD.U32 R0, RZ, RZ, UR39 ;  /* 0x00000027ff007e24 */ /* 0x000fc6000f8e00ff */
[----:B------:R-:W-:Y:S02]  /*1a00*/  LEA R3, R3, UR41, 0x3 ;  /* 0x0000002903037c11 */ /* 0x000fe4000f8e18ff */
[----:B------:R-:W-:-:S04]  /*1a10*/  SHF.L.U32 R0, R0, 0x1f, RZ ;  /* 0x0000001f00007819 */ /* 0x000fc800000006ff */
[----:B------:R0:W1:Y:S01]  /*1a20*/  SYNCS.PHASECHK.TRANS64.TRYWAIT P1, [R3+URZ], R0 ;  /* 0x00000000030075a7 */ /* 0x000062000802017f */
[----:B------:R-:W-:Y:S05]  /*1a30*/  @!P0 BRA `(.L_x_23) ;  /* 0x0000000000048947 */ /* 0x000fea0003800000 */
[----:B------:R-:W-:Y:S01]  /*1a40*/  BPT.TRAP 0x1 ;  /* 0x000000040000795c */ /* 0x000fe20000300000 */
.L_x_23:
[----:B------:R-:W-:-:S05]  /*1a50*/  IMAD.U32 R4, RZ, RZ, UR42 ;  /* 0x0000002aff047e24 */ /* 0x000fca000f8e00ff */
[----:B------:R-:W-:Y:S01]  /*1a60*/  ISETP.GE.AND P2, PT, R4, 0x1, PT ;  /* 0x000000010400780c */ /* 0x000fe20003f46270 */
[----:B-1----:R-:W-:-:S12]  /*1a70*/  @P1 BRA `(.L_x_24) ;  /* 0x0000000000081947 */ /* 0x002fd80003800000 */
[----:B------:R-:W1:Y:S02]  /*1a80*/  SYNCS.PHASECHK.TRANS64.TRYWAIT P1, [R3+URZ], R0 ;  /* 0x00000000030075a7 */ /* 0x000e64000802017f */
[----:B-1----:R-:W-:Y:S05]  /*1a90*/  @!P1 BRA `(.L_x_25) ;  /* 0x0000006000d49947 */ /* 0x002fea0003800000 */
.L_x_24:
[----:B------:R-:W-:Y:S05]  /*1aa0*/  WARPSYNC.ALL ;  /* 0x0000000000007948 */ /* 0x000fea0003800000 */
[----:B------:R-:W-:Y:S01]  /*1ab0*/  UIADD3 UR4, UR41, 0x180, URZ ;  /* 0x0000018029047890 */ /* 0x000fe2000fffe03f */
[----:B------:R-:W-:Y:S01]  /*1ac0*/  WARPGROUP.ARRIVE ;  /* 0x00000000000079c5 */ /* 0x000fe20000000000 */
[----:B------:R-:W-:Y:S02]  /*1ad0*/  UIADD3 UR5, UR41, 0x12180, URZ ;  /* 0x0001218029057890 */ /* 0x000fe4000fffe03f */
[----:B------:R-:W-:Y:S02]  /*1ae0*/  USHF.R.U32.HI UR4, URZ, 0x4, UR4 ;  /* 0x000000043f047899 */ /* 0x000fe40008011604 */
[----:B------:R-:W-:-:S02]  /*1af0*/  USHF.R.U32.HI UR5, URZ, 0x4, UR5 ;  /* 0x000000043f057899 */ /* 0x000fc40008011605 */
[----:B------:R-:W-:Y:S02]  /*1b00*/  ULOP3.LUT UR4, UR4, 0x3fff, URZ, 0xc0, !UPT ;  /* 0x00003fff04047892 */ /* 0x000fe4000f8ec03f */
[----:B------:R-:W-:Y:S02]  /*1b10*/  ULOP3.LUT UR5, UR5, 0x3fff, URZ, 0xc0, !UPT ;  /* 0x00003fff05057892 */ /* 0x000fe4000f8ec03f */
[----:B------:R-:W-:Y:S02]  /*1b20*/  ULOP3.LUT UR8, UR4, 0x10000, URZ, 0xfc, !UPT ;  /* 0x0001000004087892 */ /* 0x000fe4000f8efc3f */
[----:B------:R-:W-:Y:S02]  /*1b30*/  ULOP3.LUT UR9, UR5, 0x10000, URZ, 0xfc, !UPT ;  /* 0x0001000005097892 */ /* 0x000fe4000f8efc3f */
[----:B------:R-:W-:Y:S02]  /*1b40*/  ULEA UR10, UR38, UR8, 0x9 ;  /* 0x00000008260a7291 */ /* 0x000fe4000f8e483f */
[----:B------:R-:W-:Y:S01]  /*1b50*/  ULEA UR11, UR38, UR9, 0xa ;  /* 0x00000009260b7291 */ /* 0x000fe2000f8e503f */
[----:B------:R-:W-:Y:S01]  /*1b60*/  UMOV UR5, 0x40000040 ;  /* 0x4000004000057882 */ /* 0x000fe20000000000 */
[----:B------:R-:W-:-:S03]  /*1b70*/  UMOV UR7, 0x40000040 ;  /* 0x4000004000077882 */ /* 0x000fc60000000000 */
[----:B------:R-:W-:Y:S02]  /*1b80*/  UMOV UR4, UR10 ;  /* 0x0000000a00047c82 */ /* 0x000fe40008000000 */
[----:B------:R-:W-:Y:S02]  /*1b90*/  UMOV UR6, UR11 ;  /* 0x0000000b00067c82 */ /* 0x000fe40008000000 */
[----:B------:R-:W-:Y:S01]  /*1ba0*/  HGMMA.64x128x16.F32.BF16 R24, gdesc[UR4], RZ, !UPT, gsb0 ;  /* 0x01e00000041879f0 */ /* 0x000fe2000c0018ff */
[----:B------:R-:W-:Y:S02]  /*1bb0*/  UIADD3 UR4, UR10, 0x2, URZ ;  /* 0x000000020a047890 */ /* 0x000fe4000fffe03f */
[----:B------:R-:W-:Y:S01]  /*1bc0*/  UIADD3 UR6, UR11, 0x2, URZ ;  /* 0x000000020b067890 */ /* 0x000fe2000fffe03f */
[----:B------:R-:W-:Y:S01]  /*1bd0*/  UMOV UR5, 0x40000040 ;  /* 0x4000004000057882 */ /* 0x000fe20000000000 */
[----:B------:R-:W-:Y:S01]  /*1be0*/  UMOV UR7, 0x40000040 ;  /* 0x4000004000077882 */ /* 0x000fe20000000000 */
[----:B------:R-:W-:-:S02]  /*1bf0*/  WARPGROUP.DEPBAR.LE gsb0, 0x0 ;  /* 0x00008000000079c5 */ /* 0x000fc40000010000 */
[----:B------:R-:W-:-:S06]  /*1c00*/  WARPGROUP.ARRIVE ;  /* 0x00000000000079c5 */ /* 0x000fcc0000000000 */
[----:B------:R-:W-:Y:S01]  /*1c10*/  HGMMA.64x128x16.F32.BF16 R24, gdesc[UR4], R24, gsb0 ;  /* 0x01e00000041879f0 */ /* 0x000fe20008001818 */
[----:B------:R-:W-:Y:S02]  /*1c20*/  UIADD3 UR4, UR10, 0x4, URZ ;  /* 0x000000040a047890 */ /* 0x000fe4000fffe03f */
[----:B------:R-:W-:Y:S01]  /*1c30*/  UIADD3 UR6, UR11, 0x4, URZ ;  /* 0x000000040b067890 */ /* 0x000fe2000fffe03f */
[----:B------:R-:W-:Y:S01]  /*1c40*/  UMOV UR5, 0x40000040 ;  /* 0x4000004000057882 */ /* 0x000fe20000000000 */
[----:B------:R-:W-:Y:S01]  /*1c50*/  UMOV UR7, 0x40000040 ;  /* 0x4000004000077882 */ /* 0x000fe20000000000 */
[----:B------:R-:W-:Y:S02]  /*1c60*/  WARPGROUP.DEPBAR.LE gsb0, 0x0 ;  /* 0x00008000000079c5 */ /* 0x000fe40000010000 */
        /* <DEDUP_REMOVED lines=8> */
[----:B------:R-:W-:Y:S03]  /*1cf0*/  HGMMA.64x128x16.F32.BF16 R24, gdesc[UR4], R24, gsb0 ;  /* 0x01e00000041879f0 */ /* 0x000fe60008001818 */
[----:B------:R-:W-:Y:S02]  /*1d00*/  WARPGROUP.DEPBAR.LE gsb0, 0x0 ;  /* 0x00008000000079c5 */ /* 0x000fe40000010000 */
[----:B------:R-:W-:Y:S05]  /*1d10*/  @!P2 BRA `(.L_x_26) ;  /* 0x000000040014a947 */ /* 0x000fea0003800000 */
[----:B------:R-:W-:Y:S01]  /*1d20*/  UIADD3 UR4, UR38, 0x1, URZ ;  /* 0x0000000126047890 */ /* 0x000fe2000fffe03f */
[----:B01----:R-:W-:Y:S02]  /*1d30*/  IMAD.U32 R0, RZ, RZ, UR42 ;  /* 0x0000002aff007e24 */ /* 0x003fe4000f8e00ff */
[----:B------:R-:W-:Y:S01]  /*1d40*/  IMAD.U32 R3, RZ, RZ, UR38 ;  /* 0x00000026ff037e24 */ /* 0x000fe2000f8e00ff */
[----:B------:R-:W-:-:S04]  /*1d50*/  UISETP.NE.AND UP0, UPT, UR4, 0x9, UPT ;  /* 0x000000090400788c */ /* 0x000fc8000bf05270 */
[----:B------:R-:W-:Y:S02]  /*1d60*/  USEL UR5, URZ, 0x1, UP0 ;  /* 0x000000013f057887 */ /* 0x000fe40008000000 */
[----:B------:R-:W-:Y:S02]  /*1d70*/  USEL UR10, UR4, URZ, UP0 ;  /* 0x0000003f040a7287 */ /* 0x000fe40008000000 */
[----:B------:R-:W-:-:S06]  /*1d80*/  ULOP3.LUT UR5, UR39, UR5, URZ, 0x3c, !UPT ;  /* 0x0000000527057292 */ /* 0x000fcc000f8e3c3f */
[----:B------:R-:W-:-:S07]  /*1d90*/  IMAD.U32 R6, RZ, RZ, UR5 ;  /* 0x00000005ff067e24 */ /* 0x000fce000f8e00ff */
.L_x_33:
[----:B------:R-:W-:Y:S05]  /*1da0*/  @!P0 BRA `(.L_x_27) ;  /* 0x0000000000048947 */ /* 0x000fea0003800000 */
[----:B------:R-:W-:Y:S01]  /*1db0*/  BPT.TRAP 0x1 ;  /* 0x000000040000795c */ /* 0x000fe20000300000 */
.L_x_27:
[----:B------:R-:W-:Y:S01]  /*1dc0*/  ULEA UR4, UR10, UR41, 0x3 ;  /* 0x000000290a047291 */ /* 0x000fe2000f8e183f */
[----:B------:R-:W-:-:S08]  /*1dd0*/  SHF.L.U32 R4, R6, 0x1f, RZ ;  /* 0x0000001f06047819 */ /* 0x000fd000000006ff */
[----:B------:R0:W1:Y:S01]  /*1de0*/  SYNCS.PHASECHK.TRANS64.TRYWAIT P1, [UR4], R4 ;  /* 0x00000004ff0075a7 */ /* 0x0000620008020144 */
[----:B------:R-:W-:Y:S05]  /*1df0*/  @!P0 BRA `(.L_x_28) ;  /* 0x0000000000048947 */ /* 0x000fea0003800000 */
[----:B------:R-:W-:Y:S01]  /*1e00*/  BPT.TRAP 0x1 ;  /* 0x000000040000795c */ /* 0x000fe20000300000 */
.L_x_28:
[----:B-1----:R-:W-:Y:S05]  /*1e10*/  @P1 BRA `(.L_x_29) ;  /* 0x0000000000081947 */ /* 0x002fea0003800000 */
[----:B------:R-:W1:Y:S02]  /*1e20*/  SYNCS.PHASECHK.TRANS64.TRYWAIT P1, [UR4], R4 ;  /* 0x00000004ff0075a7 */ /* 0x000e640008020144 */
[----:B-1----:R-:W-:Y:S05]  /*1e30*/  @!P1 BRA `(.L_x_30) ;  /* 0x0000006000009947 */ /* 0x002fea0003800000 */
.L_x_29:
[----:B------:R-:W-:Y:S01]  /*1e40*/  ULEA UR11, UR10, UR8, 0x9 ;  /* 0x000000080a0b7291 */ /* 0x000fe2000f8e483f */
[----:B------:R-:W-:Y:S01]  /*1e50*/  WARPGROUP.ARRIVE ;  /* 0x00000000000079c5 */ /* 0x000fe20000000000 */
[----:B------:R-:W-:Y:S01]  /*1e60*/  ULEA UR12, UR10, UR9, 0xa ;  /* 0x000000090a0c7291 */ /* 0x000fe2000f8e503f */
[----:B------:R-:W-:Y:S01]  /*1e70*/  UMOV UR5, 0x40000040 ;  /* 0x4000004000057882 */ /* 0x000fe20000000000 */
[----:B------:R-:W-:-:S03]  /*1e80*/  UMOV UR7, 0x40000040 ;  /* 0x4000004000077882 */ /* 0x000fc60000000000 */
[----:B------:R-:W-:Y:S02]  /*1e90*/  UMOV UR4, UR11 ;  /* 0x0000000b00047c82 */ /* 0x000fe40008000000 */
[----:B------:R-:W-:Y:S02]  /*1ea0*/  UMOV UR6, UR12 ;  /* 0x0000000c00067c82 */ /* 0x000fe40008000000 */
[----:B------:R-:W-:Y:S01]  /*1eb0*/  HGMMA.64x128x16.F32.BF16 R24, gdesc[UR4], R24, gsb0 ;  /* 0x01e00000041879f0 */ /* 0x000fe20008001818 */
        /* <DEDUP_REMOVED lines=23> */
[----:B------:R-:W-:Y:S01]  /*2030*/  BPT.TRAP 0x1 ;  /* 0x000000040000795c */ /* 0x000fe20000300000 */
.L_x_31:
[----:B------:R-:W-:-:S13]  /*2040*/  ISETP.NE.AND P1, PT, R89, RZ, PT ;  /* 0x000000ff5900720c */ /* 0x000fda0003f25270 */
[----:B01----:R-:W-:-:S05]  /*2050*/  @P1 LEA R4, R3, UR41, 0x3 ;  /* 0x0000002903041c11 */ /* 0x003fca000f8e18ff */
[----:B------:R-:W-:-:S05]  /*2060*/  @P1 VIADD R5, R4, 0x48 ;  /* 0x0000004804051836 */ /* 0x000fca0000000000 */
[----:B------:R-:W-:-:S04]  /*2070*/  @P1 PRMT R5, R88, 0x654, R5 ;  /* 0x0000065458051816 */ /* 0x000fc80000000005 */
[----:B------:R0:W-:Y:S01]  /*2080*/  @P1 SYNCS.ARRIVE.TRANS64.RED.A1T0 RZ, [R5+URZ], RZ ;  /* 0x000000ff05ff19a7 */ /* 0x0001e2000810043f */
[----:B------:R-:W-:-:S13]  /*2090*/  ISETP.GT.U32.AND P1, PT, R23, 0x1, PT ;  /* 0x000000011700780c */ /* 0x000fda0003f24070 */
[----:B0-----:R-:W-:Y:S05]  /*20a0*/  @P1 BRA `(.L_x_32) ;  /* 0x0000000000041947 */ /* 0x001fea0003800000 */
[----:B------:R-:W-:Y:S01]  /*20b0*/  BPT.TRAP 0x1 ;  /* 0x000000040000795c */ /* 0x000fe20000300000 */
.L_x_32:
[----:B------:R-:W-:Y:S01]  /*20c0*/  UIADD3 UR10, UR10, 0x1, URZ ;  /* 0x000000010a0a7890 */ /* 0x000fe2000fffe03f */
[C---:B------:R-:W-:Y:S01]  /*20d0*/  ISETP.GT.AND P2, PT, R0.reuse, 0x1, PT ;  /* 0x000000010000780c */ /* 0x040fe20003f44270 */
[----:B------:R-:W-:Y:S02]  /*20e0*/  VIADD R3, R3, 0x1 ;  /* 0x0000000103037836 */ /* 0x000fe40000000000 */
[----:B------:R-:W-:Y:S01]  /*20f0*/  UISETP.NE.AND UP0, UPT, UR10, 0x9, UPT ;  /* 0x000000090a00788c */ /* 0x000fe2000bf05270 */
[----:B------:R-:W-:Y:S02]  /*2100*/  VIADD R0, R0, 0xffffffff ;  /* 0xffffffff00007836 */ /* 0x000fe40000000000 */
[C---:B------:R-:W-:Y:S01]  /*2110*/  ISETP.NE.AND P1, PT, R3.reuse, 0x9, PT ;  /* 0x000000090300780c */ /* 0x040fe20003f25270 */
[----:B------:R-:W-:Y:S02]  /*2120*/  USEL UR4, URZ, 0x1, UP0 ;  /* 0x000000013f047887 */ /* 0x000fe40008000000 */
[----:B------:R-:W-:Y:S01]  /*2130*/  USEL UR10, UR10, URZ, UP0 ;  /* 0x0000003f0a0a7287 */ /* 0x000fe20008000000 */
[----:B------:R-:W-:-:S03]  /*2140*/  SEL R3, R3, RZ, P1 ;  /* 0x000000ff03037207 */ /* 0x000fc60000800000 */
[----:B------:R-:W-:Y:S01]  /*2150*/  LOP3.LUT R6, R6, UR4, RZ, 0x3c, !PT ;  /* 0x0000000406067c12 */ /* 0x000fe2000f8e3cff */
[----:B------:R-:W-:Y:S07]  /*2160*/  @P2 BRA `(.L_x_33) ;  /* 0xfffffffc000c2947 */ /* 0x000fee000383ffff */
.L_x_26:
[----:B01----:R-:W0:Y:S01]  /*2170*/  LDC R0, c[0x0][0x28c] ;  /* 0x0000a300ff007b82 */ /* 0x003e220000000800 */
[----:B------:R-:W-:-:S04]  /*2180*/  IMAD.U32 R3, RZ, RZ, UR47 ;  /* 0x0000002fff037e24 */ /* 0x000fc8000f8e00ff */
[----:B------:R1:W-:Y:S01]  /*2190*/  SYNCS.ARRIVE.TRANS64.A1T0 RZ, [R3+UR46], RZ ;  /* 0x000000ff03ff79a7 */ /* 0x0003e2000810002e */
[----:B0-----:R-:W-:-:S13]  /*21a0*/  ISETP.GE.AND P1, PT, R0, 0x1, PT ;  /* 0x000000010000780c */ /* 0x001fda0003f26270 */
[----:B-1----:R-:W-:Y:S05]  /*21b0*/  @!P1 BRA `(.L_x_34) ;  /* 0x0000000000449947 */ /* 0x002fea0003800000 */
[----:B------:R-:W-:Y:S05]  /*21c0*/  @!P0 BRA `(.L_x_35) ;  /* 0x0000000000048947 */ /* 0x000fea0003800000 */
[----:B------:R-:W-:Y:S01]  /*21d0*/  BPT.TRAP 0x1 ;  /* 0x000000040000795c */ /* 0x000fe20000300000 */
.L_x_35:
[----:B------:R-:W-:-:S13]  /*21e0*/  ISETP.NE.AND P0, PT, R89, RZ, PT ;  /* 0x000000ff5900720c */ /* 0x000fda0003f05270 */
[----:B------:R-:W-:-:S05]  /*21f0*/  VOTEU.ANY UP0, P0 ;  /* 0x00000000003f7886 */ /* 0x000fca0000000100 */
[----:B------:R-:W-:-:S06]  /*2200*/  @UP0 UIADD3 UR4, UR38, UR42, URZ ;  /* 0x0000002a26040290 */ /* 0x000fcc000fffe03f */
[----:B------:R-:W-:Y:S02]  /*2210*/  IMAD.U32 R4, RZ, RZ, UR4 ;  /* 0x00000004ff047e24 */ /* 0x000fe4000f8e00ff */
[----:B------:R-:W-:Y:S02]  /*2220*/  IMAD.U32 R3, RZ, RZ, UR4 ;  /* 0x00000004ff037e24 */ /* 0x000fe4000f8e00ff */
[----:B------:R-:W-:-:S05]  /*2230*/  @P0 IMAD.WIDE.U32 R4, R4, 0x38e38e39, RZ ;  /* 0x38e38e3904040825 */ /* 0x000fca00078e00ff */
[----:B------:R-:W-:-:S05]  /*2240*/  @P0 SHF.R.U32.HI R0, RZ, 0x1, R5 ;  /* 0x00000001ff000819 */ /* 0x000fca0000011605 */
[----:B------:R-:W-:-:S05]  /*2250*/  @P0 IMAD R0, R0, -0x9, R3 ;  /* 0xfffffff700000824 */ /* 0x000fca00078e0203 */
[----:B------:R-:W-:-:S05]  /*2260*/  @P0 LEA R0, R0, UR41, 0x3 ;  /* 0x0000002900000c11 */ /* 0x000fca000f8e18ff */
[----:B------:R-:W-:-:S05]  /*2270*/  @P0 VIADD R3, R0, 0x48 ;  /* 0x0000004800030836 */ /* 0x000fca0000000000 */
[----:B------:R-:W-:-:S04]  /*2280*/  @P0 PRMT R3, R88, 0x654, R3 ;  /* 0x0000065458030816 */ /* 0x000fc80000000003 */
[----:B------:R0:W-:Y:S01]  /*2290*/  @P0 SYNCS.ARRIVE.TRANS64.RED.A1T0 RZ, [R3+URZ], RZ ;  /* 0x000000ff03ff09a7 */ /* 0x0001e2000810043f */
[----:B------:R-:W-:-:S13]  /*22a0*/  ISETP.GT.U32.AND P0, PT, R23, 0x1, PT ;  /* 0x000000011700780c */ /* 0x000fda0003f04070 */
[----:B0-----:R-:W-:Y:S05]  /*22b0*/  @P0 BRA `(.L_x_34) ;  /* 0x0000000000040947 */ /* 0x001fea0003800000 */
[----:B------:R-:W-:Y:S01]  /*22c0*/  BPT.TRAP 0x1 ;  /* 0x000000040000795c */ /* 0x000fe20000300000 */
.L_x_34:
[----:B------:R-:W-:Y:S01]  /*22d0*/  SHF.L.U32 R0, R105, 0x1f, RZ ;  /* 0x0000001f69007819 */ /* 0x000fe200000006ff */
[----:B------:R-:W-:Y:S01]  /*22e0*/  UIADD3 UR38, UR38, UR45, URZ ;  /* 0x0000002d26267290 */ /* 0x000fe2000fffe03f */
[----:B------:R-:W-:Y:S01]  /*22f0*/  SHF.R.S32.HI R9, RZ, 0x1f, R19 ;  /* 0x0000001fff097819 */ /* 0x000fe20000011413 */
[----:B------:R-:W-:Y:S01]  /*2300*/  UISETP.GE.U32.AND UP1, UPT, UR45, 0x9, UPT ;  /* 0x000000092d00788c */ /* 0x000fe2000bf26070 */
[----:B------:R-:W0:Y:S01]  /*2310*/  SYNCS.PHASECHK.TRANS64.TRYWAIT P0, [UR43+0x8], R0 ;  /* 0x00000800ff0075a7 */ /* 0x000e22000800016b */
[----:B------:R-:W-:-:S04]  /*2320*/  UISETP.GT.U32.AND UP0, UPT, UR38, 0x8, UPT ;  /* 0x000000082600788c */ /* 0x000fc8000bf04070 */
[----:B------:R-:W-:-:S04]  /*2330*/  UISETP.LT.U32.AND UP0, UPT, UR45, 0x9, UP0 ;  /* 0x000000092d00788c */ /* 0x000fc80008701070 */
[----:B------:R-:W-:Y:S02]  /*2340*/  USEL UR6, URZ, 0x1, !UP0 ;  /* 0x000000013f067887 */ /* 0x000fe4000c000000 */
[----:B------:R-:W-:Y:S02]  /*2350*/  @UP1 UIMAD.WIDE.U32 UR4, UR38, 0x38e38e39, URZ ;  /* 0x38e38e39260418a5 */ /* 0x000fe4000f8e003f */
[----:B------:R-:W-:Y:S02]  /*2360*/  ULOP3.LUT UR39, UR39, UR6, URZ, 0x3c, !UPT ;  /* 0x0000000627277292 */ /* 0x000fe4000f8e3c3f */
[----:B------:R-:W-:-:S04]  /*2370*/  @UP1 USHF.R.U32.HI UR4, URZ, 0x1, UR5 ;  /* 0x000000013f041899 */ /* 0x000fc80008011605 */
[----:B------:R-:W-:Y:S01]  /*2380*/  @UP1 ULOP3.LUT UR39, UR39, 0x1, UR4, 0x78, !UPT ;  /* 0x0000000127271892 */ /* 0x000fe2000f8e7804 */
[----:B0-----:R-:W-:Y:S11]  /*2390*/  @!P0 BRA `(.L_x_36) ;  /* 0x0000005800c08947 */ /* 0x001ff60003800000 */
.L_x_195:
[----:B------:R-:W-:Y:S01]  /*23a0*/  ULDC.64 UR4, c[0x0][0x5d0] ;  /* 0x0001740000047ab9 */ /* 0x000fe20000000a00 */
[----:B------:R-:W-:Y:S01]  /*23b0*/  ULDC UR6, c[0x0][0x284] ;  /* 0x0000a10000067ab9 */ /* 0x000fe20000000800 */
[----:B0-----:R-:W-:Y:S02]  /*23c0*/  IMAD R0, R9, UR4, RZ ;  /* 0x0000000409007c24 */ /* 0x001fe4000f8e02ff */
[----:B------:R-:W-:Y:S02]  /*23d0*/  IMAD.SHL.U32 R12, R18, 0x80, RZ ;  /* 0x00000080120c7824 */ /* 0x000fe400078e00ff */
[C---:B------:R-:W-:Y:S02]  /*23e0*/  IMAD R3, R19.reuse, UR5, R0 ;  /* 0x0000000513037c24 */ /* 0x040fe4000f8e0200 */
[----:B------:R-:W-:Y:S01]  /*23f0*/  IMAD.SHL.U32 R0, R22, 0x40, RZ ;  /* 0x0000004016007824 */ /* 0x000fe200078e00ff */
[----:B------:R-:W-:Y:S01]  /*2400*/  SHF.R.S32.HI R13, RZ, 0x1f, R12 ;  /* 0x0000001fff0d7819 */ /* 0x000fe2000001140c */
[----:B------:R-:W-:Y:S01]  /*2410*/  IMAD.WIDE.U32 R4, R19, UR4, R94 ;  /* 0x0000000413047c25 */ /* 0x000fe2000f8e005e */
[----:B------:R-:W-:-:S02]  /*2420*/  ULDC.64 UR4, c[0x0][0x5c8] ;  /* 0x0001720000047ab9 */ /* 0x000fc40000000a00 */
[----:B------:R-:W-:Y:S01]  /*2430*/  ISETP.GE.AND P0, PT, R0, UR6, PT ;  /* 0x0000000600007c0c */ /* 0x000fe2000bf06270 */
[----:B------:R-:W-:Y:S01]  /*2440*/  ULDC UR6, c[0x0][0x288] ;  /* 0x0000a20000067ab9 */ /* 0x000fe20000000800 */
[----:B------:R-:W-:Y:S01]  /*2450*/  IADD3 R4, P1, R12, R4, RZ ;  /* 0x000000040c047210 */ /* 0x000fe20007f3e0ff */
[----:B------:R-:W-:Y:S01]  /*2460*/  IMAD.WIDE R20, R22, 0x40, R92 ;  /* 0x0000004016147825 */ /* 0x000fe200078e025c */
[----:B------:R-:W-:Y:S02]  /*2470*/  ISETP.GE.OR P0, PT, R12, UR6, P0 ;  /* 0x000000060c007c0c */ /* 0x000fe40008706670 */
[----:B------:R-:W-:Y:S01]  /*2480*/  IADD3.X R5, R13, R5, R3, P1, !PT ;  /* 0x000000050d057210 */ /* 0x000fe20000ffe403 */
[----:B------:R-:W-:-:S04]  /*2490*/  IMAD R7, R21, UR4, RZ ;  /* 0x0000000415077c24 */ /* 0x000fc8000f8e02ff */
[C---:B------:R-:W-:Y:S02]  /*24a0*/  IMAD R7, R20.reuse, UR5, R7 ;  /* 0x0000000514077c24 */ /* 0x040fe4000f8e0207 */
[----:B------:R-:W-:-:S04]  /*24b0*/  IMAD.WIDE.U32 R106, R20, UR4, R4 ;  /* 0x00000004146a7c25 */ /* 0x000fc8000f8e0004 */
[----:B------:R-:W-:Y:S05]  /*24c0*/  @P0 BRA `(.L_x_37) ;  /* 0x0000003c00dc0947 */ /* 0x000fea0003800000 */
[----:B-----5:R-:W-:Y:S01]  /*24d0*/  FSETP.NEU.AND P0, PT, R91, RZ, PT ;  /* 0x000000ff5b00720b */ /* 0x020fe20003f0d000 */
[----:B------:R-:W-:Y:S01]  /*24e0*/  IMAD.IADD R3, R99, 0x1, -R12 ;  /* 0x0000000163037824 */ /* 0x000fe200078e0a0c */
[----:B------:R-:W-:Y:S01]  /*24f0*/  BSSY B0, `(.L_x_37) ;  /* 0x00003f4000007945 */ /* 0x000fe20003800000 */
[----:B------:R-:W-:Y:S02]  /*2500*/  IMAD.IADD R0, R103, 0x1, -R0 ;  /* 0x0000000167007824 */ /* 0x000fe400078e0a00 */
[----:B------:R-:W-:Y:S01]  /*2510*/  IMAD.IADD R115, R107, 0x1, R7 ;  /* 0x000000016b737824 */ /* 0x000fe200078e0207 */
[----:B------:R-:W-:-:S04]  /*2520*/  ISETP.GT.AND P2, PT, R3, RZ, PT ;  /* 0x000000ff0300720c */ /* 0x000fc80003f44270 */
[----:B------:R-:W-:-:S03]  /*2530*/  ISETP.GT.AND P1, PT, R0, RZ, P2 ;  /* 0x000000ff0000720c */ /* 0x000fc60001724270 */
[----:B------:R-:W-:Y:S10]  /*2540*/  @!P0 BRA `(.L_x_38) ;  /* 0x0000002c00208947 */ /* 0x000ff40003800000 */
[----:B------:R-:W0:Y:S01]  /*2550*/  LDC.64 R108, c[0x0][0x5b8] ;  /* 0x00016e00ff6c7b82 */ /* 0x000e220000000a00 */
[----:B------:R-:W-:-:S07]  /*2560*/  ULDC.64 UR4, c[0x0][0x5c0] ;  /* 0x0001700000047ab9 */ /* 0x000fce0000000a00 */
[----:B------:R-:W1:Y:S08]  /*2570*/  LDC.64 R110, c[0x0][0x5b0] ;  /* 0x00016c00ff6e7b82 */ /* 0x000e700000000a00 */
[----:B------:R-:W2:Y:S01]  /*2580*/  LDC.64 R112, c[0x0][0x5a8] ;  /* 0x00016a00ff707b82 */ /* 0x000ea20000000a00 */
[-C--:B0-----:R-:W-:Y:S02]  /*2590*/  IMAD R6, R9, R108.reuse, RZ ;  /* 0x0000006c09067224 */ /* 0x081fe400078e02ff */
[----:B------:R-:W-:-:S04]  /*25a0*/  IMAD.WIDE.U32 R4, R19, R108, R94 ;  /* 0x0000006c13047225 */ /* 0x000fc800078e005e */
[----:B------:R-:W-:Y:S01]  /*25b0*/  IMAD R107, R19, R109, R6 ;  /* 0x0000006d136b7224 */ /* 0x000fe200078e0206 */
[----:B------:R-:W-:Y:S01]  /*25c0*/  IADD3 R6, P0, R12, R4, RZ ;  /* 0x000000040c067210 */ /* 0x000fe20007f1e0ff */
[----:B-1----:R-:W-:-:S03]  /*25d0*/  IMAD R4, R21, R110, RZ ;  /* 0x0000006e15047224 */ /* 0x002fc600078e02ff */
[----:B------:R-:W-:Y:S01]  /*25e0*/  IADD3.X R7, R13, R5, R107, P0, !PT ;  /* 0x000000050d077210 */ /* 0x000fe200007fe46b */
[C---:B------:R-:W-:Y:S02]  /*25f0*/  IMAD R109, R20.reuse, R111, R4 ;  /* 0x0000006f146d7224 */ /* 0x040fe400078e0204 */
[----:B------:R-:W-:-:S04]  /*2600*/  IMAD.WIDE.U32 R4, R20, R110, R6 ;  /* 0x0000006e14047225 */ /* 0x000fc800078e0006 */
[----:B------:R-:W-:Y:S01]  /*2610*/  IMAD.IADD R5, R5, 0x1, R109 ;  /* 0x0000000105057824 */ /* 0x000fe200078e026d */
[----:B--2---:R-:W-:-:S04]  /*2620*/  LEA R10, P0, R4, R112, 0x1 ;  /* 0x00000070040a7211 */ /* 0x004fc800078008ff */
[----:B------:R-:W-:-:S05]  /*2630*/  LEA.HI.X R11, R4, R113, R5, 0x1, P0 ;  /* 0x00000071040b7211 */ /* 0x000fca00000f0c05 */
[----:B------:R-:W2:Y:S01]  /*2640*/  @P1 LDG.E.LTC128B.U16 R18, desc[UR36][R10.64] ;  /* 0x000000240a121981 */ /* 0x000ea2000c1e1520 */
[----:B------:R-:W-:Y:S01]  /*2650*/  IMAD.WIDE.U32 R4, R20, R110, R12 ;  /* 0x0000006e14047225 */ /* 0x000fe200078e000c */
[----:B------:R-:W-:Y:S02]  /*2660*/  BSSY B1, `(.L_x_39) ;  /* 0x0000015000017945 */ /* 0x000fe40003800000 */
[----:B------:R-:W-:-:S04]  /*2670*/  IADD3 R14, P0, R94, R4, RZ ;  /* 0x000000045e0e7210 */ /* 0x000fc80007f1e0ff */
[----:B------:R-:W-:Y:S02]  /*2680*/  IADD3.X R15, R95, R109, R5, P0, !PT ;  /* 0x0000006d5f0f7210 */ /* 0x000fe400007fe405 */
[----:B------:R-:W-:Y:S01]  /*2690*/  LEA R8, P0, R106, UR4, 0x1 ;  /* 0x000000046a087c11 */ /* 0x000fe2000f8008ff */
[----:B------:R-:W-:-:S03]  /*26a0*/  IMAD.WIDE.U32 R14, R19, R108, R14 ;  /* 0x0000006c130e7225 */ /* 0x000fc600078e000e */
[----:B------:R-:W-:Y:S02]  /*26b0*/  LEA.HI.X R9, R106, UR5, R115, 0x1, P0 ;  /* 0x000000056a097c11 */ /* 0x000fe400080f0c73 */
[----:B------:R-:W-:-:S04]  /*26c0*/  ISETP.GT.AND P0, PT, R3, 0x1, PT ;  /* 0x000000010300780c */ /* 0x000fc80003f04270 */
[----:B------:R-:W-:Y:S01]  /*26d0*/  ISETP.GT.AND P3, PT, R0, RZ, P0 ;  /* 0x000000ff0000720c */ /* 0x000fe20000764270 */
[----:B--2---:R-:W-:-:S04]  /*26e0*/  IMAD.U32 R4, R18, 0x10000, RZ ;  /* 0x0001000012047824 */ /* 0x004fc800078e00ff */
[----:B------:R-:W-:Y:S01]  /*26f0*/  FMUL R5, R4, R91 ;  /* 0x0000005b04057220 */ /* 0x000fe20000400000 */
[----:B------:R-:W-:-:S03]  /*2700*/  LEA R4, P4, R14, R112, 0x1 ;  /* 0x000000700e047211 */ /* 0x000fc600078808ff */
[----:B------:R-:W-:-:S05]  /*2710*/  FFMA R5, R24, R90, R5 ;  /* 0x0000005a18057223 */ /* 0x000fca0000000005 */
[----:B------:R-:W-:Y:S01]  /*2720*/  F2FP.BF16.F32.PACK_AB R10, RZ, R5 ;  /* 0x00000005ff0a723e */ /* 0x000fe200000010ff */
[----:B------:R-:W-:-:S03]  /*2730*/  IMAD.IADD R5, R107, 0x1, R15 ;  /* 0x000000016b057824 */ /* 0x000fc600078e020f */
[----:B------:R-:W-:Y:S01]  /*2740*/  PRMT R11, R10, 0x7610, R11 ;  /* 0x000076100a0b7816 */ /* 0x000fe2000000000b */
[----:B------:R-:W-:Y:S01]  /*2750*/  IMAD.SHL.U32 R10, R110, 0x8, RZ ;  /* 0x000000086e0a7824 */ /* 0x000fe200078e00ff */
[----:B------:R-:W-:-:S03]  /*2760*/  LEA.HI.X R5, R14, R113, R5, 0x1, P4 ;  /* 0x000000710e057211 */ /* 0x000fc600020f0c05 */
[----:B------:R0:W-:Y:S02]  /*2770*/  @P1 STG.E.U16 desc[UR36][R8.64], R11 ;  /* 0x0000000b08001986 */ /* 0x0001e4000c101524 */
[----:B0-----:R-:W-:Y:S01]  /*2780*/  SHF.L.U64.HI R11, R110, 0x3, R111 ;  /* 0x000000036e0b7819 */ /* 0x001fe2000001026f */
[----:B------:R-:W-:Y:S06]  /*2790*/  @!P3 BRA `(.L_x_40) ;  /* 0x000000000004b947 */ /* 0x000fec0003800000 */
[----:B------:R0:W5:Y:S02]  /*27a0*/  LDG.E.LTC128B.U16 R18, desc[UR36][R4.64+0x2] ;  /* 0x0000022404127981 */ /* 0x000164000c1e1520 */
.L_x_40:
[----:B------:R-:W-:Y:S05]  /*27b0*/  BSYNC B1 ;  /* 0x0000000000017941 */ /* 0x000fea0003800000 */
.L_x_39:
[----:B------:R-:W-:Y:S01]  /*27c0*/  IMAD.WIDE.U32 R10, R20, R110, R10 ;  /* 0x0000006e140a7225 */ /* 0x000fe200078e000a */
[----:B------:R-:W-:-:S03]  /*27d0*/  ISETP.GT.AND P2, PT, R0, 0x8, P2 ;  /* 0x000000080000780c */ /* 0x000fc60001744270 */
[----:B-----5:R-:W-:Y:S01]  /*27e0*/  IMAD.U32 R14, R18, 0x10000, RZ ;  /* 0x00010000120e7824 */ /* 0x020fe200078e00ff */
[----:B------:R-:W-:Y:S01]  /*27f0*/  IADD3 R6, P1, R6, R10, RZ ;  /* 0x0000000a06067210 */ /* 0x000fe20007f3e0ff */
[----:B------:R-:W-:Y:S02]  /*2800*/  IMAD.IADD R109, R109, 0x1, R11 ;  /* 0x000000016d6d7824 */ /* 0x000fe400078e020b */
[----:B------:R-:W-:Y:S02]  /*2810*/  FMUL R14, R14, R91 ;  /* 0x0000005b0e0e7220 */ /* 0x000fe40000400000 */
[----:B------:R-:W-:Y:S02]  /*2820*/  IMAD.X R7, R109, 0x1, R7, P1 ;  /* 0x000000016d077824 */ /* 0x000fe400008e0607 */
[----:B------:R-:W-:Y:S01]  /*2830*/  FFMA R25, R25, R90, R14 ;  /* 0x0000005a19197223 */ /* 0x000fe2000000000e */
[----:B------:R-:W-:-:S04]  /*2840*/  LEA R14, P1, R6, R112, 0x1 ;  /* 0x00000070060e7211 */ /* 0x000fc800078208ff */
[----:B------:R-:W-:Y:S01]  /*2850*/  LEA.HI.X R15, R6, R113, R7, 0x1, P1 ;  /* 0x00000071060f7211 */ /* 0x000fe200008f0c07 */
[----:B------:R-:W-:Y:S01]  /*2860*/  @P3 IMAD.MOV.U32 R6, RZ, RZ, R8 ;  /* 0x000000ffff063224 */ /* 0x000fe200078e0008 */
[----:B------:R-:W-:Y:S01]  /*2870*/  F2FP.BF16.F32.PACK_AB R25, RZ, R25 ;  /* 0x00000019ff19723e */ /* 0x000fe200000010ff */
[----:B------:R-:W-:-:S05]  /*2880*/  @P3 IMAD.MOV.U32 R7, RZ, RZ, R9 ;  /* 0x000000ffff073224 */ /* 0x000fca00078e0009 */
[----:B------:R1:W-:Y:S04]  /*2890*/  @P3 STG.E.U16 desc[UR36][R6.64+0x2], R25 ;  /* 0x0000021906003986 */ /* 0x0003e8000c101524 */
[----:B------:R-:W2:Y:S01]  /*28a0*/  @P2 LDG.E.LTC128B.U16 R18, desc[UR36][R14.64] ;  /* 0x000000240e122981 */ /* 0x000ea2000c1e1520 */
[----:B------:R-:W-:Y:S01]  /*28b0*/  IADD3 R12, P1, P3, R94, R10, R12 ;  /* 0x0000000a5e0c7210 */ /* 0x000fe20007b3e00c */
[----:B------:R-:W-:Y:S01]  /*28c0*/  BSSY B1, `(.L_x_41) ;  /* 0x0000011000017945 */ /* 0x000fe20003800000 */
[----:B------:R-:W-:Y:S02]  /*28d0*/  ISETP.GT.AND P0, PT, R0, 0x8, P0 ;  /* 0x000000080000780c */ /* 0x000fe40000704270 */
[----:B------:R-:W-:-:S03]  /*28e0*/  IADD3.X R13, R95, R109, R13, P1, P3 ;  /* 0x0000006d5f0d7210 */ /* 0x000fc60000fe640d */
[----:B------:R-:W-:Y:S01]  /*28f0*/  IMAD.WIDE.U32 R12, R19, R108, R12 ;  /* 0x0000006c130c7225 */ /* 0x000fe200078e000c */
[----:B------:R-:W-:-:S03]  /*2900*/  SHF.L.U64.HI R19, R96, 0x1, R97 ;  /* 0x0000000160137819 */ /* 0x000fc60000010261 */
[----:B------:R-:W-:Y:S01]  /*2910*/  IMAD.IADD R13, R107, 0x1, R13 ;  /* 0x000000016b0d7824 */ /* 0x000fe200078e020d */
[----:B-1----:R-:W-:-:S04]  /*2920*/  LEA R6, P3, R12, R112, 0x1 ;  /* 0x000000700c067211 */ /* 0x002fc800078608ff */
[----:B------:R-:W-:Y:S01]  /*2930*/  LEA.HI.X R7, R12, R113, R13, 0x1, P3 ;  /* 0x000000710c077211 */ /* 0x000fe200018f0c0d */
[----:B--2---:R-:W-:-:S04]  /*2940*/  IMAD.U32 R10, R18, 0x10000, RZ ;  /* 0x00010000120a7824 */ /* 0x004fc800078e00ff */
[----:B------:R-:W-:Y:S01]  /*2950*/  FMUL R11, R10, R91 ;  /* 0x0000005b0a0b7220 */ /* 0x000fe20000400000 */
[----:B------:R-:W-:-:S03]  /*2960*/  LEA R10, P1, R96, R8, 0x1 ;  /* 0x00000008600a7211 */ /* 0x000fc600078208ff */
[----:B------:R-:W-:-:S05]  /*2970*/  FFMA R11, R26, R90, R11 ;  /* 0x0000005a1a0b7223 */ /* 0x000fca000000000b */
[----:B------:R-:W-:Y:S01]  /*2980*/  F2FP.BF16.F32.PACK_AB R14, RZ, R11 ;  /* 0x0000000bff0e723e */ /* 0x000fe200000010ff */
[----:B------:R-:W-:-:S05]  /*2990*/  IMAD.X R11, R19, 0x1, R9, P1 ;  /* 0x00000001130b7824 */ /* 0x000fca00008e0609 */
[----:B------:R1:W-:Y:S01]  /*29a0*/  @P2 STG.E.U16 desc[UR36][R10.64], R14 ;  /* 0x0000000e0a002986 */ /* 0x0003e2000c101524 */
[----:B------:R-:W-:Y:S05]  /*29b0*/  @!P0 BRA `(.L_x_42) ;  /* 0x0000000000048947 */ /* 0x000fea0003800000 */
[----:B------:R2:W5:Y:S02]  /*29c0*/  LDG.E.LTC128B.U16 R18, desc[UR36][R6.64+0x2] ;  /* 0x0000022406127981 */ /* 0x000564000c1e1520 */
.L_x_42:
[----:B------:R-:W-:Y:S05]  /*29d0*/  BSYNC B1 ;  /* 0x0000000000017941 */ /* 0x000fea0003800000 */
.L_x_41:
[----:B-----5:R-:W-:Y:S01]  /*29e0*/  IMAD.U32 R12, R18, 0x10000, RZ ;  /* 0x00010000120c7824 */ /* 0x020fe200078e00ff */
[----:B------:R-:W-:Y:S01]  /*29f0*/  ISETP.GT.AND P1, PT, R3, 0x8, PT ;  /* 0x000000080300780c */ /* 0x000fe20003f24270 */
[----:B------:R-:W-:Y:S02]  /*2a00*/  BSSY B1, `(.L_x_43) ;  /* 0x0000008000017945 */ /* 0x000fe40003800000 */
[----:B------:R-:W-:Y:S01]  /*2a10*/  FMUL R12, R12, R91 ;  /* 0x0000005b0c0c7220 */ /* 0x000fe20000400000 */
[----:B------:R-:W-:-:S03]  /*2a20*/  ISETP.GT.AND P2, PT, R0, RZ, P1 ;  /* 0x000000ff0000720c */ /* 0x000fc60000f44270 */
[----:B------:R-:W-:-:S05]  /*2a30*/  FFMA R12, R27, R90, R12 ;  /* 0x0000005a1b0c7223 */ /* 0x000fca000000000c */
[----:B------:R-:W-:-:S05]  /*2a40*/  F2FP.BF16.F32.PACK_AB R12, RZ, R12 ;  /* 0x0000000cff0c723e */ /* 0x000fca00000010ff */
[----:B------:R3:W-:Y:S01]  /*2a50*/  @P0 STG.E.U16 desc[UR36][R10.64+0x2], R12 ;  /* 0x0000020c0a000986 */ /* 0x0007e2000c101524 */
[----:B------:R-:W-:Y:S05]  /*2a60*/  @!P2 BRA `(.L_x_44) ;  /* 0x000000000004a947 */ /* 0x000fea0003800000 */
[----:B------:R4:W5:Y:S02]  /*2a70*/  LDG.E.LTC128B.U16 R18, desc[UR36][R4.64+0x10] ;  /* 0x0000102404127981 */ /* 0x000964000c1e1520 */
.L_x_44:
[----:B------:R-:W-:Y:S05]  /*2a80*/  BSYNC B1 ;  /* 0x0000000000017941 */ /* 0x000fea0003800000 */
.L_x_43:
[----:B---3-5:R-:W-:Y:S01]  /*2a90*/  IMAD.U32 R12, R18, 0x10000, RZ ;  /* 0x00010000120c7824 */ /* 0x028fe200078e00ff */
        /* <DEDUP_REMOVED lines=9> */
.L_x_46:
[----:B------:R-:W-:Y:S05]  /*2b30*/  BSYNC B1 ;  /* 0x0000000000017941 */ /* 0x000fea0003800000 */
.L_x_45:
[----:B-----5:R-:W-:Y:S01]  /*2b40*/  IMAD.U32 R12, R18, 0x10000, RZ ;  /* 0x00010000120c7824 */ /* 0x020fe200078e00ff */
[----:B------:R-:W-:Y:S01]  /*2b50*/  ISETP.GT.AND P1, PT, R0, 0x8, P1 ;  /* 0x000000080000780c */ /* 0x000fe20000f24270 */
[----:B------:R-:W-:Y:S02]  /*2b60*/  BSSY B1, `(.L_x_47) ;  /* 0x0000007000017945 */ /* 0x000fe40003800000 */
[----:B------:R-:W-:-:S04]  /*2b70*/  FMUL R12, R12, R91 ;  /* 0x0000005b0c0c7220 */ /* 0x000fc80000400000 */
[----:B------:R-:W-:-:S05]  /*2b80*/  FFMA R12, R29, R90, R12 ;  /* 0x0000005a1d0c7223 */ /* 0x000fca000000000c */
[----:B------:R-:W-:-:S05]  /*2b90*/  F2FP.BF16.F32.PACK_AB R12, RZ, R12 ;  /* 0x0000000cff0c723e */ /* 0x000fca00000010ff */
[----:B------:R0:W-:Y:S01]  /*2ba0*/  @P3 STG.E.U16 desc[UR36][R8.64+0x12], R12 ;  /* 0x0000120c08003986 */ /* 0x0001e2000c101524 */
[----:B------:R-:W-:Y:S05]  /*2bb0*/  @!P1 BRA `(.L_x_48) ;  /* 0x0000000000049947 */ /* 0x000fea0003800000 */
[----:B------:R0:W5:Y:S02]  /*2bc0*/  LDG.E.LTC128B.U16 R18, desc[UR36][R6.64+0x10] ;  /* 0x0000102406127981 */ /* 0x000164000c1e1520 */
.L_x_48:
[----:B------:R-:W-:Y:S05]  /*2bd0*/  BSYNC B1 ;  /* 0x0000000000017941 */ /* 0x000fea0003800000 */
.L_x_47:
[----:B0----5:R-:W-:Y:S01]  /*2be0*/  IMAD.U32 R12, R18, 0x10000, RZ ;  /* 0x00010000120c7824 */ /* 0x021fe200078e00ff */
[----:B------:R-:W-:Y:S01]  /*2bf0*/  ISETP.GT.AND P0, PT, R0, 0x8, P0 ;  /* 0x000000080000780c */ /* 0x000fe20000704270 */
[----:B------:R-:W-:Y:S02]  /*2c00*/  BSSY B1, `(.L_x_49) ;  /* 0x0000007000017945 */ /* 0x000fe40003800000 */
[----:B---3--:R-:W-:-:S04]  /*2c10*/  FMUL R13, R12, R91 ;  /* 0x0000005b0c0d7220 */ /* 0x008fc80000400000 */
[----:B------:R-:W-:-:S05]  /*2c20*/  FFMA R13, R30, R90, R13 ;  /* 0x0000005a1e0d7223 */ /* 0x000fca000000000d */
[----:B------:R-:W-:-:S05]  /*2c30*/  F2FP.BF16.F32.PACK_AB R13, RZ, R13 ;  /* 0x0000000dff0d723e */ /* 0x000fca00000010ff */
[----:B------:R0:W-:Y:S01]  /*2c40*/  @P1 STG.E.U16 desc[UR36][R10.64+0x10], R13 ;  /* 0x0000100d0a001986 */ /* 0x0001e2000c101524 */
[----:B------:R-:W-:Y:S05]  /*2c50*/  @!P0 BRA `(.L_x_50) ;  /* 0x0000000000048947 */ /* 0x000fea0003800000 */
[----:B------:R3:W5:Y:S02]  /*2c60*/  LDG.E.LTC128B.U16 R18, desc[UR36][R6.64+0x12] ;  /* 0x0000122406127981 */ /* 0x000764000c1e1520 */
.L_x_50:
[----:B------:R-:W-:Y:S05]  /*2c70*/  BSYNC B1 ;  /* 0x0000000000017941 */ /* 0x000fea0003800000 */
.L_x_49:
        /* <DEDUP_REMOVED lines=10> */
.L_x_52:
[----:B------:R-:W-:Y:S05]  /*2d20*/  BSYNC B1 ;  /* 0x0000000000017941 */ /* 0x000fea0003800000 */
.L_x_51:
[----:B0----5:R-:W-:Y:S01]  /*2d30*/  IMAD.U32 R12, R18, 0x10000, RZ ;  /* 0x00010000120c7824 */ /* 0x021fe200078e00ff */
        /* <DEDUP_REMOVED lines=9> */
.L_x_54:
[----:B------:R-:W-:Y:S05]  /*2dd0*/  BSYNC B1 ;  /* 0x0000000000017941 */ /* 0x000fea0003800000 */
.L_x_53:
        /* <DEDUP_REMOVED lines=9> */
.L_x_56:
[----:B------:R-:W-:Y:S05]  /*2e70*/  BSYNC B1 ;  /* 0x0000000000017941 */ /* 0x000fea0003800000 */
.L_x_55:
[----:B0----5:R-:W-:Y:S01]  /*2e80*/  IMAD.U32 R12, R18, 0x10000, RZ ;  /* 0x00010000120c7824 */ /* 0x021fe200078e00ff */
        /* <DEDUP_REMOVED lines=8> */
.L_x_58:
[----:B------:R-:W-:Y:S05]  /*2f10*/  BSYNC B1 ;  /* 0x0000000000017941 */ /* 0x000fea0003800000 */
.L_x_57:
        /* <DEDUP_REMOVED lines=10> */
.L_x_60:
[----:B------:R-:W-:Y:S05]  /*2fc0*/  BSYNC B1 ;  /* 0x0000000000017941 */ /* 0x000fea0003800000 */
.L_x_59:
        /* <DEDUP_REMOVED lines=10> */
.L_x_62:
[----:B------:R-:W-:Y:S05]  /*3070*/  BSYNC B1 ;  /* 0x0000000000017941 */ /* 0x000fea0003800000 */
.L_x_61:
        /* <DEDUP_REMOVED lines=9> */
.L_x_64:
[----:B------:R-:W-:Y:S05]  /*3110*/  BSYNC B1 ;  /* 0x0000000000017941 */ /* 0x000fea0003800000 */
.L_x_63:
        /* <DEDUP_REMOVED lines=9> */
.L_x_66:
[----:B------:R-:W-:Y:S05]  /*31b0*/  BSYNC B1 ;  /* 0x0000000000017941 */ /* 0x000fea0003800000 */
.L_x_65:
        /* <DEDUP_REMOVED lines=10> */
.L_x_68:
[----:B------:R-:W-:Y:S05]  /*3260*/  BSYNC B1 ;  /* 0x0000000000017941 */ /* 0x000fea0003800000 */
.L_x_67:
        /* <DEDUP_REMOVED lines=10> */
.L_x_70:
[----:B------:R-:W-:Y:S05]  /*3310*/  BSYNC B1 ;  /* 0x0000000000017941 */ /* 0x000fea0003800000 */
.L_x_69:
        /* <DEDUP_REMOVED lines=9> */
.L_x_72:
[----:B------:R-:W-:Y:S05]  /*33b0*/  BSYNC B1 ;  /* 0x0000000000017941 */ /* 0x000fea0003800000 */
.L_x_71:
        /* <DEDUP_REMOVED lines=9> */
.L_x_74:
[----:B------:R-:W-:Y:S05]  /*3450*/  BSYNC B1 ;  /* 0x0000000000017941 */ /* 0x000fea0003800000 */
.L_x_73:
        /* <DEDUP_REMOVED lines=10> */
.L_x_76:
[----:B------:R-:W-:Y:S05]  /*3500*/  BSYNC B1 ;  /* 0x0000000000017941 */ /* 0x000fea0003800000 */
.L_x_75:
        /* <DEDUP_REMOVED lines=10> */
.L_x_78:
[----:B------:R-:W-:Y:S05]  /*35b0*/  BSYNC B1 ;  /* 0x0000000000017941 */ /* 0x000fea0003800000 */
.L_x_77:
        /* <DEDUP_REMOVED lines=9> */
.L_x_80:
[----:B------:R-:W-:Y:S05]  /*3650*/  BSYNC B1 ;  /* 0x0000000000017941 */ /* 0x000fea0003800000 */
.L_x_79:
        /* <DEDUP_REMOVED lines=9> */
.L_x_82:
[----:B------:R-:W-:Y:S05]  /*36f0*/  BSYNC B1 ;  /* 0x0000000000017941 */ /* 0x000fea0003800000 */
.L_x_81:
        /* <DEDUP_REMOVED lines=10> */
.L_x_84:
[----:B------:R-:W-:Y:S05]  /*37a0*/  BSYNC B1 ;  /* 0x0000000000017941 */ /* 0x000fea0003800000 */
.L_x_83:
        /* <DEDUP_REMOVED lines=10> */
.L_x_86:
[----:B------:R-:W-:Y:S05]  /*3850*/  BSYNC B1 ;  /* 0x0000000000017941 */ /* 0x000fea0003800000 */
.L_x_85:
        /* <DEDUP_REMOVED lines=9> */
.L_x_88:
[----:B------:R-:W-:Y:S05]  /*38f0*/  BSYNC B1 ;  /* 0x0000000000017941 */ /* 0x000fea0003800000 */
.L_x_87:
        /* <DEDUP_REMOVED lines=9> */
.L_x_90:
[----:B------:R-:W-:Y:S05]  /*3990*/  BSYNC B1 ;  /* 0x0000000000017941 */ /* 0x000fea0003800000 */
.L_x_89:
        /* <DEDUP_REMOVED lines=10> */
.L_x_92:
[----:B------:R-:W-:Y:S05]  /*3a40*/  BSYNC B1 ;  /* 0x0000000000017941 */ /* 0x000fea0003800000 */
.L_x_91:
        /* <DEDUP_REMOVED lines=10> */
.L_x_94:
[----:B------:R-:W-:Y:S05]  /*3af0*/  BSYNC B1 ;  /* 0x0000000000017941 */ /* 0x000fea0003800000 */
.L_x_93:
        /* <DEDUP_REMOVED lines=9> */
.L_x_96:
[----:B------:R-:W-:Y:S05]  /*3b90*/  BSYNC B1 ;  /* 0x0000000000017941 */ /* 0x000fea0003800000 */
.L_x_95:
        /* <DEDUP_REMOVED lines=9> */
.L_x_98:
[----:B------:R-:W-:Y:S05]  /*3c30*/  BSYNC B1 ;  /* 0x0000000000017941 */ /* 0x000fea0003800000 */
.L_x_97:
        /* <DEDUP_REMOVED lines=10> */
.L_x_100:
[----:B------:R-:W-:Y:S05]  /*3ce0*/  BSYNC B1 ;  /* 0x0000000000017941 */ /* 0x000fea0003800000 */
.L_x_99:
        /* <DEDUP_REMOVED lines=10> */
.L_x_102:
[----:B------:R-:W-:Y:S05]  /*3d90*/  BSYNC B1 ;  /* 0x0000000000017941 */ /* 0x000fea0003800000 */
.L_x_101:
        /* <DEDUP_REMOVED lines=9> */
.L_x_104:
[----:B------:R-:W-:Y:S05]  /*3e30*/  BSYNC B1 ;  /* 0x0000000000017941 */ /* 0x000fea0003800000 */
.L_x_103:
        /* <DEDUP_REMOVED lines=9> */
.L_x_106:
[----:B------:R-:W-:Y:S05]  /*3ed0*/  BSYNC B1 ;  /* 0x0000000000017941 */ /* 0x000fea0003800000 */
.L_x_105:
        /* <DEDUP_REMOVED lines=10> */
.L_x_108:
[----:B------:R-:W-:Y:S05]  /*3f80*/  BSYNC B1 ;  /* 0x0000000000017941 */ /* 0x000fea0003800000 */
.L_x_107:
        /* <DEDUP_REMOVED lines=10> */
.L_x_110:
[----:B------:R-:W-:Y:S05]  /*4030*/  BSYNC B1 ;  /* 0x0000000000017941 */ /* 0x000fea0003800000 */
.L_x_109:
        /* <DEDUP_REMOVED lines=9> */
.L_x_112:
[----:B------:R-:W-:Y:S05]  /*40d0*/  BSYNC B1 ;  /* 0x0000000000017941 */ /* 0x000fea0003800000 */
.L_x_111:
        /* <DEDUP_REMOVED lines=9> */
.L_x_114:
[----:B------:R-:W-:Y:S05]  /*4170*/  BSYNC B1 ;  /* 0x0000000000017941 */ /* 0x000fea0003800000 */
.L_x_113:
        /* <DEDUP_REMOVED lines=10> */
.L_x_116:
[----:B------:R-:W-:Y:S05]  /*4220*/  BSYNC B1 ;  /* 0x0000000000017941 */ /* 0x000fea0003800000 */
.L_x_115:
        /* <DEDUP_REMOVED lines=10> */
.L_x_118:
[----:B------:R-:W-:Y:S05]  /*42d0*/  BSYNC B1 ;  /* 0x0000000000017941 */ /* 0x000fea0003800000 */
.L_x_117:
        /* <DEDUP_REMOVED lines=9> */
.L_x_120:
[----:B------:R-:W-:Y:S05]  /*4370*/  BSYNC B1 ;  /* 0x0000000000017941 */ /* 0x000fea0003800000 */
.L_x_119:
        /* <DEDUP_REMOVED lines=9> */
.L_x_122:
[----:B------:R-:W-:Y:S05]  /*4410*/  BSYNC B1 ;  /* 0x0000000000017941 */ /* 0x000fea0003800000 */
.L_x_121:
        /* <DEDUP_REMOVED lines=10> */
.L_x_124:
[----:B------:R-:W-:Y:S05]  /*44c0*/  BSYNC B1 ;  /* 0x0000000000017941 */ /* 0x000fea0003800000 */
.L_x_123:
        /* <DEDUP_REMOVED lines=10> */
.L_x_126:
[----:B------:R-:W-:Y:S05]  /*4570*/  BSYNC B1 ;  /* 0x0000000000017941 */ /* 0x000fea0003800000 */
.L_x_125:
        /* <DEDUP_REMOVED lines=9> */
.L_x_128:
[----:B------:R-:W-:Y:S05]  /*4610*/  BSYNC B1 ;  /* 0x0000000000017941 */ /* 0x000fea0003800000 */
.L_x_127:
        /* <DEDUP_REMOVED lines=9> */
.L_x_130:
[----:B------:R-:W-:Y:S05]  /*46b0*/  BSYNC B1 ;  /* 0x0000000000017941 */ /* 0x000fea0003800000 */
.L_x_129:
        /* <DEDUP_REMOVED lines=10> */
.L_x_132:
[----:B------:R-:W-:Y:S05]  /*4760*/  BSYNC B1 ;  /* 0x0000000000017941 */ /* 0x000fea0003800000 */
.L_x_131:
        /* <DEDUP_REMOVED lines=10> */
.L_x_134:
[----:B------:R-:W-:Y:S05]  /*4810*/  BSYNC B1 ;  /* 0x0000000000017941 */ /* 0x000fea0003800000 */
.L_x_133:
        /* <DEDUP_REMOVED lines=9> */
.L_x_136:
[----:B------:R-:W-:Y:S05]  /*48b0*/  BSYNC B1 ;  /* 0x0000000000017941 */ /* 0x000fea0003800000 */
.L_x_135:
        /* <DEDUP_REMOVED lines=9> */
.L_x_138:
[----:B------:R-:W-:Y:S05]  /*4950*/  BSYNC B1 ;  /* 0x0000000000017941 */ /* 0x000fea0003800000 */
.L_x_137:
        /* <DEDUP_REMOVED lines=10> */
.L_x_140:
[----:B------:R-:W-:Y:S05]  /*4a00*/  BSYNC B1 ;  /* 0x0000000000017941 */ /* 0x000fea0003800000 */
.L_x_139:
        /* <DEDUP_REMOVED lines=10> */
.L_x_142:
[----:B------:R-:W-:Y:S05]  /*4ab0*/  BSYNC B1 ;  /* 0x0000000000017941 */ /* 0x000fea0003800000 */
.L_x_141:
        /* <DEDUP_REMOVED lines=9> */
.L_x_144:
[----:B------:R-:W-:Y:S05]  /*4b50*/  BSYNC B1 ;  /* 0x0000000000017941 */ /* 0x000fea0003800000 */
.L_x_143:
        /* <DEDUP_REMOVED lines=9> */
.L_x_146:
[----:B------:R-:W-:Y:S05]  /*4bf0*/  BSYNC B1 ;  /* 0x0000000000017941 */ /* 0x000fea0003800000 */
.L_x_145:
        /* <DEDUP_REMOVED lines=10> */
.L_x_148:
[----:B------:R-:W-:Y:S05]  /*4ca0*/  BSYNC B1 ;  /* 0x0000000000017941 */ /* 0x000fea0003800000 */
.L_x_147:
        /* <DEDUP_REMOVED lines=10> */
.L_x_150:
[----:B------:R-:W-:Y:S05]  /*4d50*/  BSYNC B1 ;  /* 0x0000000000017941 */ /* 0x000fea0003800000 */
.L_x_149:
        /* <DEDUP_REMOVED lines=9> */
.L_x_152:
[----:B------:R-:W-:Y:S05]  /*4df0*/  BSYNC B1 ;  /* 0x0000000000017941 */ /* 0x000fea0003800000 */
.L_x_151:
        /* <DEDUP_REMOVED lines=9> */
.L_x_154:
[----:B------:R-:W-:Y:S05]  /*4e90*/  BSYNC B1 ;  /* 0x0000000000017941 */ /* 0x000fea0003800000 */
.L_x_153:
        /* <DEDUP_REMOVED lines=10> */
.L_x_156:
[----:B------:R-:W-:Y:S05]  /*4f40*/  BSYNC B1 ;  /* 0x0000000000017941 */ /* 0x000fea0003800000 */
.L_x_155:
        /* <DEDUP_REMOVED lines=10> */
.L_x_158:
[----:B------:R-:W-:Y:S05]  /*4ff0*/  BSYNC B1 ;  /* 0x0000000000017941 */ /* 0x000fea0003800000 */
.L_x_157:
[----:B0---45:R-:W-:Y:S01]  /*5000*/  IMAD.U32 R4, R18, 0x10000, RZ ;  /* 0x0001000012047824 */ /* 0x031fe200078e00ff */
        /* <DEDUP_REMOVED lines=8> */
.L_x_160:
[----:B------:R-:W-:Y:S05]  /*5090*/  BSYNC B1 ;  /* 0x0000000000017941 */ /* 0x000fea0003800000 */
.L_x_159:
[----:B0----5:R-:W-:Y:S01]  /*50a0*/  IMAD.U32 R4, R18, 0x10000, RZ ;  /* 0x0001000012047824 */ /* 0x021fe200078e00ff */
[----:B------:R-:W-:Y:S01]  /*50b0*/  ISETP.GT.AND P0, PT, R0, 0x8, P0 ;  /* 0x000000080000780c */ /* 0x000fe20000704270 */
[----:B------:R-:W-:Y:S01]  /*50c0*/  @P1 IMAD.MOV.U32 R5, RZ, RZ, R11 ;  /* 0x000000ffff051224 */ /* 0x000fe200078e000b */
[----:B------:R-:W-:Y:S01]  /*50d0*/  BSSY B1, `(.L_x_161) ;  /* 0x0000008000017945 */ /* 0x000fe20003800000 */
[----:B------:R-:W-:Y:S01]  /*50e0*/  FMUL R3, R4, R91 ;  /* 0x0000005b04037220 */ /* 0x000fe20000400000 */
[----:B------:R-:W-:-:S03]  /*50f0*/  @P1 IMAD.MOV.U32 R4, RZ, RZ, R10 ;  /* 0x000000ffff041224 */ /* 0x000fc600078e000a */
[----:B------:R-:W-:-:S05]  /*5100*/  FFMA R3, R86, R90, R3 ;  /* 0x0000005a56037223 */ /* 0x000fca0000000003 */
[----:B------:R-:W-:-:S05]  /*5110*/  F2FP.BF16.F32.PACK_AB R3, RZ, R3 ;  /* 0x00000003ff03723e */ /* 0x000fca00000010ff */
[----:B------:R0:W-:Y:S01]  /*5120*/  @P1 STG.E.U16 desc[UR36][R4.64+0xf0], R3 ;  /* 0x0000f00304001986 */ /* 0x0001e2000c101524 */
[----:B------:R-:W-:Y:S05]  /*5130*/  @!P0 BRA `(.L_x_162) ;  /* 0x0000000000048947 */ /* 0x000fea0003800000 */
[----:B------:R0:W5:Y:S02]  /*5140*/  LDG.E.LTC128B.U16 R18, desc[UR36][R6.64+0xf2] ;  /* 0x0000f22406127981 */ /* 0x000164000c1e1520 */
.L_x_162:
[----:B------:R-:W-:Y:S05]  /*5150*/  BSYNC B1 ;  /* 0x0000000000017941 */ /* 0x000fea0003800000 */
.L_x_161:
[----:B------:R-:W-:Y:S05]  /*5160*/  @!P0 BRA `(.L_x_163) ;  /* 0x0000001000b08947 */ /* 0x000fea0003800000 */
[----:B-----5:R-:W-:-:S04]  /*5170*/  IMAD.U32 R18, R18, 0x10000, RZ ;  /* 0x0001000012127824 */ /* 0x020fc800078e00ff */
[----:B------:R-:W-:-:S04]  /*5180*/  FMUL R18, R18, R91 ;  /* 0x0000005b12127220 */ /* 0x000fc80000400000 */
[----:B------:R-:W-:-:S05]  /*5190*/  FFMA R18, R87, R90, R18 ;  /* 0x0000005a57127223 */ /* 0x000fca0000000012 */
[----:B------:R-:W-:-:S05]  /*51a0*/  F2FP.BF16.F32.PACK_AB R18, RZ, R18 ;  /* 0x00000012ff12723e */ /* 0x000fca00000010ff */
[----:B------:R0:W-:Y:S01]  /*51b0*/  STG.E.U16 desc[UR36][R10.64+0xf2], R18 ;  /* 0x0000f2120a007986 */ /* 0x0001e2000c101524 */
[----:B------:R-:W-:Y:S05]  /*51c0*/  BRA `(.L_x_163) ;  /* 0x0000001000987947 */ /* 0x000fea0003800000 */
.L_x_38:
[----:B------:R-:W-:Y:S01]  /*51d0*/  ISETP.GT.AND P3, PT, R3, 0x1, PT ;  /* 0x000000010300780c */ /* 0x000fe20003f64270 */
[----:B------:R-:W-:Y:S01]  /*51e0*/  ULDC.64 UR4, c[0x0][0x5c0] ;  /* 0x0001700000047ab9 */ /* 0x000fe20000000a00 */
[-C--:B------:R-:W-:Y:S01]  /*51f0*/  FMUL R24, R24, R90.reuse ;  /* 0x0000005a18187220 */ /* 0x080fe20000400000 */
[----:B------:R-:W-:Y:S01]  /*5200*/  LEA R4, P4, R106, UR4, 0x1 ;  /* 0x000000046a047c11 */ /* 0x000fe2000f8808ff */
[-C--:B------:R-:W-:Y:S01]  /*5210*/  FMUL R25, R25, R90.reuse ;  /* 0x0000005a19197220 */ /* 0x080fe20000400000 */
[----:B------:R-:W-:Y:S01]  /*5220*/  ISETP.GT.AND P0, PT, R0, RZ, P3 ;  /* 0x000000ff0000720c */ /* 0x000fe20001f04270 */
[----:B------:R-:W-:Y:S01]  /*5230*/  FMUL R26, R26, R90 ;  /* 0x0000005a1a1a7220 */ /* 0x000fe20000400000 */
[----:B------:R-:W-:Y:S01]  /*5240*/  F2FP.BF16.F32.PACK_AB R24, RZ, R24 ;  /* 0x00000018ff18723e */ /* 0x000fe200000010ff */
[-C--:B------:R-:W-:Y:S01]  /*5250*/  FMUL R27, R27, R90.reuse ;  /* 0x0000005a1b1b7220 */ /* 0x080fe20000400000 */
[----:B------:R-:W-:Y:S01]  /*5260*/  LEA.HI.X R5, R106, UR5, R115, 0x1, P4 ;  /* 0x000000056a057c11 */ /* 0x000fe2000a0f0c73 */
[-C--:B------:R-:W-:Y:S01]  /*5270*/  FMUL R28, R28, R90.reuse ;  /* 0x0000005a1c1c7220 */ /* 0x080fe20000400000 */
[----:B------:R-:W-:Y:S01]  /*5280*/  F2FP.BF16.F32.PACK_AB R25, RZ, R25 ;  /* 0x00000019ff19723e */ /* 0x000fe200000010ff */
[-C--:B------:R-:W-:Y:S01]  /*5290*/  FMUL R29, R29, R90.reuse ;  /* 0x0000005a1d1d7220 */ /* 0x080fe20000400000 */
[----:B------:R-:W-:Y:S01]  /*52a0*/  ISETP.GT.AND P2, PT, R0, 0x8, P2 ;  /* 0x000000080000780c */ /* 0x000fe20001744270 */
[----:B------:R-:W-:Y:S01]  /*52b0*/  @P1 STG.E.U16 desc[UR36][R4.64], R24 ;  /* 0x0000001804001986 */ /* 0x000fe2000c101524 */
[----:B------:R-:W-:Y:S01]  /*52c0*/  ISETP.GT.AND P1, PT, R3, 0x8, PT ;  /* 0x000000080300780c */ /* 0x000fe20003f24270 */
[----:B------:R-:W-:Y:S01]  /*52d0*/  FMUL R30, R30, R90 ;  /* 0x0000005a1e1e7220 */ /* 0x000fe20000400000 */
[C---:B------:R-:W-:Y:S01]  /*52e0*/  SHF.L.U64.HI R7, R96.reuse, 0x1, R97 ;  /* 0x0000000160077819 */ /* 0x040fe20000010261 */
[----:B------:R-:W-:Y:S01]  /*52f0*/  @P0 STG.E.U16 desc[UR36][R4.64+0x2], R25 ;  /* 0x0000021904000986 */ /* 0x000fe2000c101524 */
[----:B------:R-:W-:Y:S01]  /*5300*/  LEA R6, P5, R96, R4, 0x1 ;  /* 0x0000000460067211 */ /* 0x000fe200078a08ff */
[-C--:B------:R-:W-:Y:S01]  /*5310*/  FMUL R31, R31, R90.reuse ;  /* 0x0000005a1f1f7220 */ /* 0x080fe20000400000 */
[----:B------:R-:W-:Y:S01]  /*5320*/  ISETP.GT.AND P3, PT, R0, 0x8, P3 ;  /* 0x000000080000780c */ /* 0x000fe20001f64270 */
[-C--:B------:R-:W-:Y:S01]  /*5330*/  FMUL R32, R32, R90.reuse ;  /* 0x0000005a20207220 */ /* 0x080fe20000400000 */
[----:B------:R-:W-:Y:S01]  /*5340*/  ISETP.GT.AND P0, PT, R3, 0x9, PT ;  /* 0x000000090300780c */ /* 0x000fe20003f04270 */
[----:B------:R-:W-:Y:S01]  /*5350*/  IMAD.X R7, R7, 0x1, R5, P5 ;  /* 0x0000000107077824 */ /* 0x000fe200028e0605 */
[----:B------:R-:W-:Y:S01]  /*5360*/  ISETP.GT.AND P4, PT, R0, RZ, P1 ;  /* 0x000000ff0000720c */ /* 0x000fe20000f84270 */
[----:B------:R-:W-:Y:S01]  /*5370*/  FMUL R33, R33, R90 ;  /* 0x0000005a21217220 */ /* 0x000fe20000400000 */
[----:B------:R-:W-:Y:S01]  /*5380*/  F2FP.BF16.F32.PACK_AB R26, RZ, R26 ;  /* 0x0000001aff1a723e */ /* 0x000fe200000010ff */
[-C--:B------:R-:W-:Y:S01]  /*5390*/  FMUL R34, R34, R90.reuse ;  /* 0x0000005a22227220 */ /* 0x080fe20000400000 */
[----:B------:R-:W-:Y:S01]  /*53a0*/  ISETP.GT.AND P5, PT, R0, RZ, P0 ;  /* 0x000000ff0000720c */ /* 0x000fe200007a4270 */
[----:B------:R-:W-:Y:S01]  /*53b0*/  FMUL R35, R35, R90 ;  /* 0x0000005a23237220 */ /* 0x000fe20000400000 */
[----:B------:R-:W-:Y:S01]  /*53c0*/  F2FP.BF16.F32.PACK_AB R27, RZ, R27 ;  /* 0x0000001bff1b723e */ /* 0x000fe200000010ff */
[----:B------:R-:W-:Y:S01]  /*53d0*/  @P2 STG.E.U16 desc[UR36][R6.64], R26 ;  /* 0x0000001a06002986 */ /* 0x000fe2000c101524 */
[----:B------:R-:W-:Y:S01]  /*53e0*/  F2FP.BF16.F32.PACK_AB R28, RZ, R28 ;  /* 0x0000001cff1c723e */ /* 0x000fe200000010ff */
[-C--:B------:R-:W-:Y:S01]  /*53f0*/  FMUL R36, R36, R90.reuse ;  /* 0x0000005a24247220 */ /* 0x080fe20000400000 */
[C---:B------:R-:W-:Y:S01]  /*5400*/  ISETP.GT.AND P2, PT, R0.reuse, 0x8, P1 ;  /* 0x000000080000780c */ /* 0x040fe20000f44270 */
[----:B------:R-:W-:Y:S01]  /*5410*/  @P3 STG.E.U16 desc[UR36][R6.64+0x2], R27 ;  /* 0x0000021b06003986 */ /* 0x000fe2000c101524 */
[----:B------:R-:W-:Y:S01]  /*5420*/  ISETP.GT.AND P1, PT, R3, 0x10, PT ;  /* 0x000000100300780c */ /* 0x000fe20003f24270 */
[-C--:B------:R-:W-:Y:S01]  /*5430*/  FMUL R37, R37, R90.reuse ;  /* 0x0000005a25257220 */ /* 0x080fe20000400000 */
[----:B------:R-:W-:Y:S01]  /*5440*/  F2FP.BF16.F32.PACK_AB R29, RZ, R29 ;  /* 0x0000001dff1d723e */ /* 0x000fe200000010ff */
[----:B------:R-:W-:Y:S01]  /*5450*/  @P4 STG.E.U16 desc[UR36][R4.64+0x10], R28 ;  /* 0x0000101c04004986 */ /* 0x000fe2000c101524 */
[----:B------:R-:W-:Y:S01]  /*5460*/  ISETP.GT.AND P3, PT, R0, 0x8, P0 ;  /* 0x000000080000780c */ /* 0x000fe20000764270 */
[-C--:B------:R-:W-:Y:S01]  /*5470*/  FMUL R38, R38, R90.reuse ;  /* 0x0000005a26267220 */ /* 0x080fe20000400000 */
[----:B------:R-:W-:Y:S01]  /*5480*/  ISETP.GT.AND P0, PT, R3, 0x11, PT ;  /* 0x000000110300780c */ /* 0x000fe20003f04270 */
[----:B------:R-:W-:Y:S01]  /*5490*/  @P5 STG.E.U16 desc[UR36][R4.64+0x12], R29 ;  /* 0x0000121d04005986 */ /* 0x000fe2000c101524 */
        /* <DEDUP_REMOVED lines=162> */
[----:B------:R-:W-:-:S02]  /*5ec0*/  F2FP.BF16.F32.PACK_AB R62, RZ, R62 ;  /* 0x0000003eff3e723e */ /* 0x000fc400000010ff */
[C---:B------:R-:W-:Y:S02]  /*5ed0*/  ISETP.GT.AND P5, PT, R0.reuse, RZ, P0 ;  /* 0x000000ff0000720c */ /* 0x040fe400007a4270 */
[----:B------:R-:W-:Y:S01]  /*5ee0*/  F2FP.BF16.F32.PACK_AB R63, RZ, R63 ;  /* 0x0000003fff3f723e */ /* 0x000fe200000010ff */
[----:B------:R-:W-:Y:S01]  /*5ef0*/  @P2 STG.E.U16 desc[UR36][R6.64+0x90], R62 ;  /* 0x0000903e06002986 */ /* 0x000fe2000c101524 */
[----:B------:R-:W-:Y:S02]  /*5f00*/  F2FP.BF16.F32.PACK_AB R64, RZ, R64 ;  /* 0x00000040ff40723e */ /* 0x000fe400000010ff */
[C---:B------:R-:W-:Y:S01]  /*5f10*/  ISETP.GT.AND P2, PT, R0.reuse, 0x8, P1 ;  /* 0x000000080000780c */ /* 0x040fe20000f44270 */
[----:B------:R-:W-:Y:S01]  /*5f20*/  @P3 STG.E.U16 desc[UR36][R6.64+0x92], R63 ;  /* 0x0000923f06003986 */ /* 0x000fe2000c101524 */
[----:B------:R-:W-:Y:S02]  /*5f30*/  ISETP.GT.AND P1, PT, R3, 0x58, PT ;  /* 0x000000580300780c */ /* 0x000fe40003f24270 */
[----:B------:R-:W-:Y:S01]  /*5f40*/  F2FP.BF16.F32.PACK_AB R65, RZ, R65 ;  /* 0x00000041ff41723e */ /* 0x000fe200000010ff */
[----:B------:R-:W-:Y:S01]  /*5f50*/  @P4 STG.E.U16 desc[UR36][R4.64+0xa0], R64 ;  /* 0x0000a04004004986 */ /* 0x000fe2000c101524 */
[----:B------:R-:W-:-:S02]  /*5f60*/  ISETP.GT.AND P3, PT, R0, 0x8, P0 ;  /* 0x000000080000780c */ /* 0x000fc40000764270 */
[----:B------:R-:W-:Y:S01]  /*5f70*/  ISETP.GT.AND P0, PT, R3, 0x59, PT ;  /* 0x000000590300780c */ /* 0x000fe20003f04270 */
[----:B------:R-:W-:Y:S01]  /*5f80*/  @P5 STG.E.U16 desc[UR36][R4.64+0xa2], R65 ;  /* 0x0000a24104005986 */ /* 0x000fe2000c101524 */
[C---:B------:R-:W-:Y:S02]  /*5f90*/  ISETP.GT.AND P4, PT, R0.reuse, RZ, P1 ;  /* 0x000000ff0000720c */ /* 0x040fe40000f84270 */
[----:B------:R-:W-:Y:S02]  /*5fa0*/  F2FP.BF16.F32.PACK_AB R66, RZ, R66 ;  /* 0x00000042ff42723e */ /* 0x000fe400000010ff */
[----:B------:R-:W-:Y:S02]  /*5fb0*/  ISETP.GT.AND P5, PT, R0, RZ, P0 ;  /* 0x000000ff0000720c */ /* 0x000fe400007a4270 */
[----:B------:R-:W-:Y:S01]  /*5fc0*/  F2FP.BF16.F32.PACK_AB R67, RZ, R67 ;  /* 0x00000043ff43723e */ /* 0x000fe200000010ff */
[----:B------:R-:W-:Y:S01]  /*5fd0*/  @P2 STG.E.U16 desc[UR36][R6.64+0xa0], R66 ;  /* 0x0000a04206002986 */ /* 0x000fe2000c101524 */
[----:B------:R-:W-:-:S02]  /*5fe0*/  F2FP.BF16.F32.PACK_AB R68, RZ, R68 ;  /* 0x00000044ff44723e */ /* 0x000fc400000010ff */
[C---:B------:R-:W-:Y:S01]  /*5ff0*/  ISETP.GT.AND P2, PT, R0.reuse, 0x8, P1 ;  /* 0x000000080000780c */ /* 0x040fe20000f44270 */
[----:B------:R-:W-:Y:S01]  /*6000*/  @P3 STG.E.U16 desc[UR36][R6.64+0xa2], R67 ;  /* 0x0000a24306003986 */ /* 0x000fe2000c101524 */
[C---:B------:R-:W-:Y:S02]  /*6010*/  ISETP.GT.AND P1, PT, R3.reuse, 0x60, PT ;  /* 0x000000600300780c */ /* 0x040fe40003f24270 */
[----:B------:R-:W-:Y:S01]  /*6020*/  F2FP.BF16.F32.PACK_AB R69, RZ, R69 ;  /* 0x00000045ff45723e */ /* 0x000fe200000010ff */
[----:B------:R-:W-:Y:S01]  /*6030*/  @P4 STG.E.U16 desc[UR36][R4.64+0xb0], R68 ;  /* 0x0000b04404004986 */ /* 0x000fe2000c101524 */
[C---:B------:R-:W-:Y:S02]  /*6040*/  ISETP.GT.AND P3, PT, R0.reuse, 0x8, P0 ;  /* 0x000000080000780c */ /* 0x040fe40000764270 */
[----:B------:R-:W-:Y:S01]  /*6050*/  ISETP.GT.AND P0, PT, R3, 0x61, PT ;  /* 0x000000610300780c */ /* 0x000fe20003f04270 */
[----:B------:R-:W-:Y:S01]  /*6060*/  @P5 STG.E.U16 desc[UR36][R4.64+0xb2], R69 ;  /* 0x0000b24504005986 */ /* 0x000fe2000c101524 */
[----:B------:R-:W-:-:S02]  /*6070*/  ISETP.GT.AND P4, PT, R0, RZ, P1 ;  /* 0x000000ff0000720c */ /* 0x000fc40000f84270 */
[C---:B------:R-:W-:Y:S02]  /*6080*/  ISETP.GT.AND P5, PT, R0.reuse, RZ, P0 ;  /* 0x000000ff0000720c */ /* 0x040fe400007a4270 */
[----:B------:R-:W-:Y:S02]  /*6090*/  F2FP.BF16.F32.PACK_AB R70, RZ, R70 ;  /* 0x00000046ff46723e */ /* 0x000fe400000010ff */
[----:B------:R-:W-:Y:S02]  /*60a0*/  F2FP.BF16.F32.PACK_AB R71, RZ, R71 ;  /* 0x00000047ff47723e */ /* 0x000fe400000010ff */
[----:B------:R-:W-:Y:S01]  /*60b0*/  F2FP.BF16.F32.PACK_AB R72, RZ, R72 ;  /* 0x00000048ff48723e */ /* 0x000fe200000010ff */
[----:B------:R-:W-:Y:S01]  /*60c0*/  @P2 STG.E.U16 desc[UR36][R6.64+0xb0], R70 ;  /* 0x0000b04606002986 */ /* 0x000fe2000c101524 */
[----:B------:R-:W-:Y:S02]  /*60d0*/  F2FP.BF16.F32.PACK_AB R73, RZ, R73 ;  /* 0x00000049ff49723e */ /* 0x000fe400000010ff */
[C---:B------:R-:W-:Y:S01]  /*60e0*/  ISETP.GT.AND P1, PT, R0.reuse, 0x8, P1 ;  /* 0x000000080000780c */ /* 0x040fe20000f24270 */
[----:B------:R-:W-:Y:S01]  /*60f0*/  @P3 STG.E.U16 desc[UR36][R6.64+0xb2], R71 ;  /* 0x0000b24706003986 */ /* 0x000fe2000c101524 */
[----:B------:R-:W-:-:S02]  /*6100*/  ISETP.GT.AND P2, PT, R0, 0x8, P0 ;  /* 0x000000080000780c */ /* 0x000fc40000744270 */
[----:B------:R-:W-:Y:S01]  /*6110*/  F2FP.BF16.F32.PACK_AB R74, RZ, R74 ;  /* 0x0000004aff4a723e */ /* 0x000fe200000010ff */
[----:B------:R-:W-:Y:S01]  /*6120*/  @P4 STG.E.U16 desc[UR36][R4.64+0xc0], R72 ;  /* 0x0000c04804004986 */ /* 0x000fe2000c101524 */
[C---:B------:R-:W-:Y:S02]  /*6130*/  ISETP.GT.AND P4, PT, R3.reuse, 0x68, PT ;  /* 0x000000680300780c */ /* 0x040fe40003f84270 */
[----:B------:R-:W-:Y:S01]  /*6140*/  ISETP.GT.AND P0, PT, R3, 0x69, PT ;  /* 0x000000690300780c */ /* 0x000fe20003f04270 */
[----:B------:R-:W-:Y:S01]  /*6150*/  @P5 STG.E.U16 desc[UR36][R4.64+0xc2], R73 ;  /* 0x0000c24904005986 */ /* 0x000fe2000c101524 */
[----:B------:R-:W-:Y:S02]  /*6160*/  ISETP.GT.AND P5, PT, R0, RZ, P4 ;  /* 0x000000ff0000720c */ /* 0x000fe400027a4270 */
[----:B------:R-:W-:Y:S01]  /*6170*/  F2FP.BF16.F32.PACK_AB R75, RZ, R75 ;  /* 0x0000004bff4b723e */ /* 0x000fe200000010ff */
[----:B------:R-:W-:Y:S01]  /*6180*/  @P1 STG.E.U16 desc[UR36][R6.64+0xc0], R74 ;  /* 0x0000c04a06001986 */ /* 0x000fe2000c101524 */
[----:B------:R-:W-:-:S02]  /*6190*/  F2FP.BF16.F32.PACK_AB R76, RZ, R76 ;  /* 0x0000004cff4c723e */ /* 0x000fc400000010ff */
[C---:B------:R-:W-:Y:S01]  /*61a0*/  ISETP.GT.AND P3, PT, R0.reuse, RZ, P0 ;  /* 0x000000ff0000720c */ /* 0x040fe20000764270 */
[----:B------:R-:W-:Y:S01]  /*61b0*/  @P2 STG.E.U16 desc[UR36][R6.64+0xc2], R75 ;  /* 0x0000c24b06002986 */ /* 0x000fe2000c101524 */
[C---:B------:R-:W-:Y:S02]  /*61c0*/  ISETP.GT.AND P4, PT, R0.reuse, 0x8, P4 ;  /* 0x000000080000780c */ /* 0x040fe40002784270 */
[----:B------:R-:W-:Y:S02]  /*61d0*/  F2FP.BF16.F32.PACK_AB R77, RZ, R77 ;  /* 0x0000004dff4d723e */ /* 0x000fe400000010ff */
[----:B------:R-:W-:Y:S01]  /*61e0*/  F2FP.BF16.F32.PACK_AB R78, RZ, R78 ;  /* 0x0000004eff4e723e */ /* 0x000fe200000010ff */
[----:B------:R-:W-:Y:S01]  /*61f0*/  @P5 STG.E.U16 desc[UR36][R4.64+0xd0], R76 ;  /* 0x0000d04c04005986 */ /* 0x000fe2000c101524 */
[----:B------:R-:W-:Y:S02]  /*6200*/  ISETP.GT.AND P5, PT, R0, 0x8, P0 ;  /* 0x000000080000780c */ /* 0x000fe400007a4270 */
[----:B------:R-:W-:-:S02]  /*6210*/  F2FP.BF16.F32.PACK_AB R79, RZ, R79 ;  /* 0x0000004fff4f723e */ /* 0x000fc400000010ff */
[C---:B------:R-:W-:Y:S01]  /*6220*/  ISETP.GT.AND P2, PT, R3.reuse, 0x71, PT ;  /* 0x000000710300780c */ /* 0x040fe20003f44270 */
[----:B------:R-:W-:Y:S01]  /*6230*/  @P3 STG.E.U16 desc[UR36][R4.64+0xd2], R77 ;  /* 0x0000d24d04003986 */ /* 0x000fe2000c101524 */
[----:B------:R-:W-:Y:S02]  /*6240*/  ISETP.GT.AND P3, PT, R3, 0x70, PT ;  /* 0x000000700300780c */ /* 0x000fe40003f64270 */
[----:B------:R-:W-:Y:S01]  /*6250*/  F2FP.BF16.F32.PACK_AB R80, RZ, R80 ;  /* 0x00000050ff50723e */ /* 0x000fe200000010ff */
[----:B------:R-:W-:Y:S01]  /*6260*/  @P4 STG.E.U16 desc[UR36][R6.64+0xd0], R78 ;  /* 0x0000d04e06004986 */ /* 0x000fe2000c101524 */
[C---:B------:R-:W-:Y:S02]  /*6270*/  ISETP.GT.AND P4, PT, R0.reuse, RZ, P2 ;  /* 0x000000ff0000720c */ /* 0x040fe40001784270 */
[----:B------:R-:W-:Y:S01]  /*6280*/  F2FP.BF16.F32.PACK_AB R81, RZ, R81 ;  /* 0x00000051ff51723e */ /* 0x000fe200000010ff */
[----:B------:R-:W-:Y:S01]  /*6290*/  @P5 STG.E.U16 desc[UR36][R6.64+0xd2], R79 ;  /* 0x0000d24f06005986 */ /* 0x000fe2000c101524 */
[----:B------:R-:W-:-:S02]  /*62a0*/  ISETP.GT.AND P5, PT, R0, RZ, P3 ;  /* 0x000000ff0000720c */ /* 0x000fc40001fa4270 */
[C---:B------:R-:W-:Y:S02]  /*62b0*/  ISETP.GT.AND P1, PT, R3.reuse, 0x78, PT ;  /* 0x000000780300780c */ /* 0x040fe40003f24270 */
[----:B------:R-:W-:Y:S02]  /*62c0*/  ISETP.GT.AND P0, PT, R3, 0x79, PT ;  /* 0x000000790300780c */ /* 0x000fe40003f04270 */
[C---:B------:R-:W-:Y:S02]  /*62d0*/  ISETP.GT.AND P3, PT, R0.reuse, 0x8, P3 ;  /* 0x000000080000780c */ /* 0x040fe40001f64270 */
[C---:B------:R-:W-:Y:S02]  /*62e0*/  ISETP.GT.AND P2, PT, R0.reuse, 0x8, P2 ;  /* 0x000000080000780c */ /* 0x040fe40001744270 */
[----:B------:R-:W-:Y:S02]  /*62f0*/  F2FP.BF16.F32.PACK_AB R82, RZ, R82 ;  /* 0x00000052ff52723e */ /* 0x000fe400000010ff */
[----:B------:R-:W-:Y:S01]  /*6300*/  F2FP.BF16.F32.PACK_AB R83, RZ, R83 ;  /* 0x00000053ff53723e */ /* 0x000fe200000010ff */
[----:B------:R-:W-:Y:S01]  /*6310*/  @P5 STG.E.U16 desc[UR36][R4.64+0xe0], R80 ;  /* 0x0000e05004005986 */ /* 0x000fe2000c101524 */
[----:B------:R-:W-:-:S02]  /*6320*/  ISETP.GT.AND P5, PT, R0, RZ, P0 ;  /* 0x000000ff0000720c */ /* 0x000fc400007a4270 */
[C---:B------:R-:W-:Y:S01]  /*6330*/  ISETP.GT.AND P0, PT, R0.reuse, 0x8, P0 ;  /* 0x000000080000780c */ /* 0x040fe20000704270 */
[----:B------:R-:W-:Y:S01]  /*6340*/  @P4 STG.E.U16 desc[UR36][R4.64+0xe2], R81 ;  /* 0x0000e25104004986 */ /* 0x000fe2000c101524 */
[C---:B------:R-:W-:Y:S02]  /*6350*/  ISETP.GT.AND P4, PT, R0.reuse, RZ, P1 ;  /* 0x000000ff0000720c */ /* 0x040fe40000f84270 */
[----:B------:R-:W-:Y:S01]  /*6360*/  ISETP.GT.AND P1, PT, R0, 0x8, P1 ;  /* 0x000000080000780c */ /* 0x000fe20000f24270 */
[----:B------:R-:W-:Y:S01]  /*6370*/  @P3 STG.E.U16 desc[UR36][R6.64+0xe0], R82 ;  /* 0x0000e05206003986 */ /* 0x000fe2000c101524 */
[----:B------:R-:W-:Y:S02]  /*6380*/  F2FP.BF16.F32.PACK_AB R84, RZ, R84 ;  /* 0x00000054ff54723e */ /* 0x000fe400000010ff */
[----:B------:R-:W-:Y:S01]  /*6390*/  F2FP.BF16.F32.PACK_AB R85, RZ, R85 ;  /* 0x00000055ff55723e */ /* 0x000fe200000010ff */
[----:B------:R-:W-:Y:S01]  /*63a0*/  @P2 STG.E.U16 desc[UR36][R6.64+0xe2], R83 ;  /* 0x0000e25306002986 */ /* 0x000fe2000c101524 */
[----:B------:R-:W-:-:S02]  /*63b0*/  F2FP.BF16.F32.PACK_AB R86, RZ, R86 ;  /* 0x00000056ff56723e */ /* 0x000fc400000010ff */
[----:B------:R-:W-:-:S03]  /*63c0*/  F2FP.BF16.F32.PACK_AB R87, RZ, R87 ;  /* 0x00000057ff57723e */ /* 0x000fc600000010ff */
[----:B------:R-:W-:Y:S04]  /*63d0*/  @P4 STG.E.U16 desc[UR36][R4.64+0xf0], R84 ;  /* 0x0000f05404004986 */ /* 0x000fe8000c101524 */
[----:B------:R0:W-:Y:S02]  /*63e0*/  @P5 STG.E.U16 desc[UR36][R4.64+0xf2], R85 ;  /* 0x0000f25504005986 */ /* 0x0001e4000c101524 */
[----:B0-----:R-:W-:Y:S02]  /*63f0*/  @P1 IMAD.MOV.U32 R4, RZ, RZ, R6 ;  /* 0x000000ffff041224 */ /* 0x001fe400078e0006 */
[----:B------:R-:W-:-:S05]  /*6400*/  @P1 IMAD.MOV.U32 R5, RZ, RZ, R7 ;  /* 0x000000ffff051224 */ /* 0x000fca00078e0007 */
[----:B------:R0:W-:Y:S04]  /*6410*/  @P1 STG.E.U16 desc[UR36][R4.64+0xf0], R86 ;  /* 0x0000f05604001986 */ /* 0x0001e8000c101524 */
[----:B------:R0:W-:Y:S02]  /*6420*/  @P0 STG.E.U16 desc[UR36][R6.64+0xf2], R87 ;  /* 0x0000f25706000986 */ /* 0x0001e4000c101524 */
.L_x_163:
[----:B------:R-:W-:Y:S05]  /*6430*/  BSYNC B0 ;  /* 0x0000000000007941 */ /* 0x000fea0003800000 */
.L_x_37:
[----:B0-----:R-:W2:Y:S01]  /*6440*/  LDL.64 R4, [R1] ;  /* 0x0000000001047983 */ /* 0x001ea20000100a00 */
[----:B------:R-:W-:Y:S01]  /*6450*/  ULDC.64 UR4, c[0x0][0x650] ;  /* 0x0001940000047ab9 */ /* 0x000fe20000000a00 */
[----:B------:R-:W-:Y:S02]  /*6460*/  IMAD.U32 R0, RZ, RZ, UR44 ;  /* 0x0000002cff007e24 */ /* 0x000fe4000f8e00ff */
[----:B------:R-:W-:Y:S02]  /*6470*/  IMAD.MOV.U32 R22, RZ, RZ, -0x1 ;  /* 0xffffffffff167424 */ /* 0x000fe400078e00ff */
[----:B------:R0:W-:Y:S01]  /*6480*/  SYNCS.ARRIVE.TRANS64.A1T0 RZ, [R0+UR46], RZ ;  /* 0x000000ff00ff79a7 */ /* 0x0001e2000810002e */
[----:B-----5:R-:W-:Y:S02]  /*6490*/  IMAD.MOV.U32 R18, RZ, RZ, -0x1 ;  /* 0xffffffffff127424 */ /* 0x020fe400078e00ff */
[----:B------:R-:W-:Y:S01]  /*64a0*/  IMAD.MOV.U32 R19, RZ, RZ, -0x1 ;  /* 0xffffffffff137424 */ /* 0x000fe200078e00ff */
[----:B0-----:R-:W-:-:S02]  /*64b0*/  PRMT R0, RZ, 0x7610, R0 ;  /* 0x00007610ff007816 */ /* 0x001fc40000000000 */
[----:B--2---:R-:W-:-:S05]  /*64c0*/  LEA R16, P0, R4, R16, 0x1 ;  /* 0x0000001004107211 */ /* 0x004fca00078008ff */
[----:B------:R-:W-:Y:S01]  /*64d0*/  IMAD.X R17, R100, 0x1, R17, P0 ;  /* 0x0000000164117824 */ /* 0x000fe200000e0611 */
[----:B------:R-:W-:-:S04]  /*64e0*/  ISETP.GE.U32.AND P0, PT, R16, UR4, PT ;  /* 0x0000000410007c0c */ /* 0x000fc8000bf06070 */
[----:B------:R-:W-:-:S13]  /*64f0*/  ISETP.GE.U32.AND.EX P0, PT, R17, UR5, PT, P0 ;  /* 0x0000000511007c0c */ /* 0x000fda000bf06100 */
[----:B------:R-:W-:Y:S05]  /*6500*/  @P0 BRA `(.L_x_164) ;  /* 0x00000004004c0947 */ /* 0x000fea0003800000 */
[----:B-1----:R-:W0:Y:S01]  /*6510*/  LDC.64 R10, c[0x0][0x628] ;  /* 0x00018a00ff0a7b82 */ /* 0x002e220000000a00 */
[----:B------:R-:W1:Y:S01]  /*6520*/  S2R R12, SR_CTAID.X ;  /* 0x00000000000c7919 */ /* 0x000e620000002500 */
[----:B------:R-:W-:Y:S02]  /*6530*/  IMAD.MOV.U32 R8, RZ, RZ, R16 ;  /* 0x000000ffff087224 */ /* 0x000fe400078e0010 */
[----:B------:R-:W-:Y:S01]  /*6540*/  IMAD.MOV.U32 R9, RZ, RZ, R17 ;  /* 0x000000ffff097224 */ /* 0x000fe200078e0011 */
[----:B------:R-:W2:Y:S03]  /*6550*/  S2R R18, SR_CTAID.Y ;  /* 0x0000000000127919 */ /* 0x000ea60000002600 */
[----:B------:R-:W1:Y:S08]  /*6560*/  LDC R0, c[0x0][0x630] ;  /* 0x00018c00ff007b82 */ /* 0x000e700000000800 */
[----:B------:R-:W1:Y:S01]  /*6570*/  LDC.64 R14, c[0x0][0x620] ;  /* 0x00018800ff0e7b82 */ /* 0x000e620000000a00 */
[----:B0-----:R-:W-:-:S04]  /*6580*/  ISETP.NE.U32.AND P0, PT, R10, RZ, PT ;  /* 0x000000ff0a00720c */ /* 0x001fc80003f05070 */
[----:B------:R-:W-:-:S13]  /*6590*/  ISETP.NE.AND.EX P0, PT, R11, RZ, PT, P0 ;  /* 0x000000ff0b00720c */ /* 0x000fda0003f05300 */
[----:B-12---:R-:W-:Y:S05]  /*65a0*/  @!P0 BRA `(.L_x_165) ;  /* 0x0000000000288947 */ /* 0x006fea0003800000 */
[----:B------:R-:W0:Y:S02]  /*65b0*/  LDC R3, c[0x0][0x634] ;  /* 0x00018d00ff037b82 */ /* 0x000e240000000800 */
[----:B0-----:R-:W-:-:S05]  /*65c0*/  IADD3 R3, P0, R16, R3, RZ ;  /* 0x0000000310037210 */ /* 0x001fca0007f1e0ff */
[----:B------:R-:W-:-:S04]  /*65d0*/  IMAD.X R13, RZ, RZ, R17, P0 ;  /* 0x000000ffff0d7224 */ /* 0x000fc800000e0611 */
[----:B------:R-:W-:-:S04]  /*65e0*/  IMAD.WIDE.U32 R4, R13, R10, RZ ;  /* 0x0000000a0d047225 */ /* 0x000fc800078e00ff */
[----:B---34-:R-:W-:-:S04]  /*65f0*/  IMAD.WIDE.U32 R6, P0, R3, R11, R4 ;  /* 0x0000000b03067225 */ /* 0x018fc80007800004 */
[----:B------:R-:W-:-:S04]  /*6600*/  IMAD.WIDE.U32 R4, R3, R10, RZ ;  /* 0x0000000a03047225 */ /* 0x000fc800078e00ff */
[----:B------:R-:W-:Y:S01]  /*6610*/  IMAD.X R9, RZ, RZ, RZ, P0 ;  /* 0x000000ffff097224 */ /* 0x000fe200000e06ff */
[----:B------:R-:W-:Y:S01]  /*6620*/  IADD3 RZ, P0, R5, R6, RZ ;  /* 0x0000000605ff7210 */ /* 0x000fe20007f1e0ff */
[----:B------:R-:W-:-:S04]  /*6630*/  IMAD.MOV.U32 R8, RZ, RZ, R7 ;  /* 0x000000ffff087224 */ /* 0x000fc800078e0007 */
[----:B------:R-:W-:-:S08]  /*6640*/  IMAD.WIDE.U32.X R8, R13, R11, R8, P0 ;  /* 0x0000000b0d087225 */ /* 0x000fd000000e0408 */
.L_x_165:
[-CC-:B------:R-:W-:Y:S01]  /*6650*/  SHF.R.U64 R19, R8, R0.reuse, R9.reuse ;  /* 0x0000000008137219 */ /* 0x180fe20000001209 */
[----:B------:R-:W0:Y:S01]  /*6660*/  LDC.64 R24, c[0x0][0x640] ;  /* 0x00019000ff187b82 */ /* 0x000e220000000a00 */
[----:B------:R-:W-:Y:S01]  /*6670*/  SHF.R.U32.HI R0, RZ, R0, R9 ;  /* 0x00000000ff007219 */ /* 0x000fe20000011609 */
[----:B------:R-:W-:Y:S01]  /*6680*/  ULDC UR4, c[0x0][0x150] ;  /* 0x0000540000047ab9 */ /* 0x000fe20000000800 */
[----:B------:R-:W-:Y:S02]  /*6690*/  IADD3 R3, P0, RZ, -R19, RZ ;  /* 0x80000013ff037210 */ /* 0x000fe40007f1e0ff */
[----:B---34-:R-:W-:-:S03]  /*66a0*/  I2FP.F32.U32 R7, R12 ;  /* 0x0000000c00077245 */ /* 0x018fc60000201000 */
[----:B------:R-:W1:Y:S01]  /*66b0*/  LDC R6, c[0x0][0x618] ;  /* 0x00018600ff067b82 */ /* 0x000e620000000800 */
[----:B------:R-:W-:Y:S02]  /*66c0*/  IMAD.X R5, RZ, RZ, ~R0, P0 ;  /* 0x000000ffff057224 */ /* 0x000fe400000e0e00 */
[----:B------:R-:W-:Y:S01]  /*66d0*/  FMUL R7, R7, UR4 ;  /* 0x0000000407077c20 */ /* 0x000fe20008400000 */
[----:B------:R-:W-:Y:S01]  /*66e0*/  ULDC UR4, c[0x0][0x154] ;  /* 0x0000550000047ab9 */ /* 0x000fe20000000800 */
[-C--:B------:R-:W-:Y:S02]  /*66f0*/  IMAD R0, R5, R14.reuse, RZ ;  /* 0x0000000e05007224 */ /* 0x080fe400078e02ff */
[C---:B------:R-:W-:Y:S01]  /*6700*/  IMAD.WIDE.U32 R4, R3.reuse, R14, R16 ;  /* 0x0000000e03047225 */ /* 0x040fe200078e0010 */
[----:B------:R-:W2:Y:S01]  /*6710*/  LDC R8, c[0x0][0x608] ;  /* 0x00018200ff087b82 */ /* 0x000ea20000000800 */
[----:B------:R-:W3:Y:S02]  /*6720*/  F2I.U32.TRUNC.NTZ R7, R7 ;  /* 0x0000000700077305 */ /* 0x000ee4000020f000 */
[----:B------:R-:W-:Y:S01]  /*6730*/  IMAD R3, R3, R15, R0 ;  /* 0x0000000f03037224 */ /* 0x000fe200078e0200 */
[----:B------:R-:W-:-:S03]  /*6740*/  I2FP.F32.U32 R0, R18 ;  /* 0x0000001200007245 */ /* 0x000fc60000201000 */
[----:B------:R-:W-:Y:S01]  /*6750*/  IMAD.IADD R3, R5, 0x1, R3 ;  /* 0x0000000105037824 */ /* 0x000fe200078e0203 */
[----:B------:R-:W4:Y:S01]  /*6760*/  LDC R11, c[0x0][0x658] ;  /* 0x00019600ff0b7b82 */ /* 0x000f220000000800 */
[----:B0-----:R-:W-:-:S04]  /*6770*/  ISETP.NE.U32.AND P0, PT, R24, RZ, PT ;  /* 0x000000ff1800720c */ /* 0x001fc80003f05070 */
[----:B------:R-:W-:-:S03]  /*6780*/  ISETP.NE.AND.EX P0, PT, R25, RZ, PT, P0 ;  /* 0x000000ff1900720c */ /* 0x000fc60003f05300 */
[----:B------:R-:W0:Y:S01]  /*6790*/  LDC R9, c[0x0][0x144] ;  /* 0x00005100ff097b82 */ /* 0x000e220000000800 */
[-C--:B-1----:R-:W-:Y:S01]  /*67a0*/  SHF.R.U64 R10, R4, R6.reuse, R3 ;  /* 0x00000006040a7219 */ /* 0x082fe20000001203 */
[----:B---3--:R-:W-:Y:S01]  /*67b0*/  IMAD.MOV R7, RZ, RZ, -R7 ;  /* 0x000000ffff077224 */ /* 0x008fe200078e0a07 */
[----:B------:R-:W-:Y:S01]  /*67c0*/  SHF.R.U32.HI R3, RZ, R6, R3 ;  /* 0x00000006ff037219 */ /* 0x000fe20000011603 */
[----:B------:R-:W-:-:S04]  /*67d0*/  FMUL R6, R0, UR4 ;  /* 0x0000000400067c20 */ /* 0x000fc80008400000 */
[----:B------:R-:W1:Y:S01]  /*67e0*/  LDC R21, c[0x0][0x148] ;  /* 0x00005200ff157b82 */ /* 0x000e620000000800 */
[----:B------:R3:W0:Y:S01]  /*67f0*/  F2I.U32.TRUNC.NTZ R14, R6 ;  /* 0x00000006000e7305 */ /* 0x000622000020f000 */
[-CC-:B--2---:R-:W-:Y:S02]  /*6800*/  SHF.R.U64 R13, R10, R8.reuse, R3.reuse ;  /* 0x000000080a0d7219 */ /* 0x184fe40000001203 */
[----:B------:R-:W-:-:S04]  /*6810*/  SHF.R.U32.HI R0, RZ, R8, R3 ;  /* 0x00000008ff007219 */ /* 0x000fc80000011603 */
[----:B------:R-:W2:Y:S01]  /*6820*/  LDC R20, c[0x0][0x648] ;  /* 0x00019200ff147b82 */ /* 0x000ea20000000800 */
[-CC-:B----4-:R-:W-:Y:S02]  /*6830*/  SHF.R.U64 R15, R13, R11.reuse, R0.reuse ;  /* 0x0000000b0d0f7219 */ /* 0x190fe40000001200 */
[----:B------:R-:W-:-:S03]  /*6840*/  SHF.R.U32.HI R5, RZ, R11, R0 ;  /* 0x0000000bff057219 */ /* 0x000fc60000011600 */
[----:B------:R-:W-:Y:S02]  /*6850*/  IMAD.MOV.U32 R4, RZ, RZ, R15 ;  /* 0x000000ffff047224 */ /* 0x000fe400078e000f */
[----:B------:R-:W4:Y:S01]  /*6860*/  LDC R26, c[0x0][0x638] ;  /* 0x00018e00ff1a7b82 */ /* 0x000f220000000800 */
[----:B0-----:R-:W-:-:S07]  /*6870*/  IMAD R22, R9, R7, R12 ;  /* 0x0000000709167224 */ /* 0x001fce00078e020c */
[----:B------:R-:W0:Y:S08]  /*6880*/  LDC R27, c[0x0][0x610] ;  /* 0x00018400ff1b7b82 */ /* 0x000e300000000800 */
[----:B------:R-:W0:Y:S01]  /*6890*/  LDC R28, c[0x0][0x600] ;  /* 0x00018000ff1c7b82 */ /* 0x000e220000000800 */
[----:B-123--:R-:W-:Y:S05]  /*68a0*/  @!P0 BRA `(.L_x_166) ;  /* 0x0000000000288947 */ /* 0x00efea0003800000 */
[----:B------:R-:W1:Y:S02]  /*68b0*/  LDC R0, c[0x0][0x64c] ;  /* 0x00019300ff007b82 */ /* 0x000e640000000800 */
[----:B-1----:R-:W-:-:S05]  /*68c0*/  IADD3 R3, P0, R15, R0, RZ ;  /* 0x000000000f037210 */ /* 0x002fca0007f1e0ff */
        /* <DEDUP_REMOVED lines=8> */
.L_x_166:
[----:B------:R-:W-:Y:S01]  /*6950*/  ISETP.NE.AND P0, PT, R2, 0x1, PT ;  /* 0x000000010200780c */ /* 0x000fe20003f05270 */
[----:B------:R-:W-:Y:S01]  /*6960*/  IMAD.MOV R14, RZ, RZ, -R14 ;  /* 0x000000ffff0e7224 */ /* 0x000fe200078e0a0e */
[----:B------:R-:W-:Y:S02]  /*6970*/  SHF.R.U64 R0, R4, R20, R5 ;  /* 0x0000001404007219 */ /* 0x000fe40000001205 */
[----:B------:R-:W-:Y:S02]  /*6980*/  LOP3.LUT R3, R13, R102, RZ, 0xc0, !PT ;  /* 0x000000660d037212 */ /* 0x000fe400078ec0ff */
[----:B------:R-:W-:Y:S01]  /*6990*/  LOP3.LUT R5, R10, R101, RZ, 0xc0, !PT ;  /* 0x000000650a057212 */ /* 0x000fe200078ec0ff */
[----:B------:R-:W-:Y:S02]  /*69a0*/  IMAD.MOV R4, RZ, RZ, -R0 ;  /* 0x000000ffff047224 */ /* 0x000fe400078e0a00 */
[----:B------:R-:W-:Y:S02]  /*69b0*/  IMAD R3, R98, R0, R3 ;  /* 0x0000000062037224 */ /* 0x000fe400078e0203 */
[----:B----4-:R-:W-:-:S02]  /*69c0*/  IMAD R0, R4, R26, R15 ;  /* 0x0000001a04007224 */ /* 0x010fc400078e020f */
[----:B------:R-:W-:Y:S02]  /*69d0*/  @P0 IMAD R22, R21, R14, R18 ;  /* 0x0000000e15160224 */ /* 0x000fe400078e0212 */
[----:B------:R-:W-:Y:S02]  /*69e0*/  IMAD.MOV.U32 R4, RZ, RZ, 0x1 ;  /* 0x00000001ff047424 */ /* 0x000fe400078e00ff */
[----:B0-----:R-:W-:Y:S02]  /*69f0*/  IMAD R22, R3, R27, R22 ;  /* 0x0000001b03167224 */ /* 0x001fe400078e0216 */
[----:B------:R-:W-:Y:S01]  /*6a00*/  IMAD R3, R0, R28, R5 ;  /* 0x0000001c00037224 */ /* 0x000fe200078e0205 */
[----:B------:R-:W-:-:S04]  /*6a10*/  PRMT R0, R4, 0x7610, R0 ;  /* 0x0000761004007816 */ /* 0x000fc80000000000 */
[----:B------:R-:W-:Y:S02]  /*6a20*/  SEL R18, R3, R22, !P0 ;  /* 0x0000001603127207 */ /* 0x000fe40004000000 */
[----:B------:R-:W-:-:S07]  /*6a30*/  SEL R22, R22, R3, !P0 ;  /* 0x0000000316167207 */ /* 0x000fce0004000000 */
.L_x_164:
[----:B------:R-:W-:Y:S01]  /*6a40*/  LOP3.LUT P0, RZ, R0, 0xff, RZ, 0xc0, !PT ;  /* 0x000000ff00ff7812 */ /* 0x000fe2000780c0ff */
[----:B------:R-:W-:Y:S01]  /*6a50*/  UIMAD.WIDE.U32 UR4, UR38, 0x38e38e39, URZ ;  /* 0x38e38e39260478a5 */ /* 0x000fe2000f8e003f */
[----:B------:R-:W-:-:S03]  /*6a60*/  LOP3.LUT R105, R105, 0x1, RZ, 0x3c, !PT ;  /* 0x0000000169697812 */ /* 0x000fc600078e3cff */
[----:B------:R-:W-:-:S04]  /*6a70*/  USHF.R.U32.HI UR4, URZ, 0x1, UR5 ;  /* 0x000000013f047899 */ /* 0x000fc80008011605 */
[----:B------:R-:W-:-:S04]  /*6a80*/  UIMAD UR38, UR4, -0x9, UR38 ;  /* 0xfffffff7042678a4 */ /* 0x000fc8000f8e0226 */
[----:B------:R-:W-:Y:S08]  /*6a90*/  @P0 BRA `(.L_x_167) ;  /* 0xffffffac006c0947 */ /* 0x000ff0000383ffff */
[----:B------:R-:W-:Y:S05]  /*6aa0*/  EXIT ;  /* 0x000000000000794d */ /* 0x000fea0003800000 */
.L_x_18:
[----:B------:R-:W-:-:S08]  /*6ab0*/  ISETP.NE.AND P0, PT, R9, RZ, PT ;  /* 0x000000ff0900720c */ /* 0x000fd00003f05270 */
[----:B0-----:R-:W0:-:S00]  /*6ac0*/  USETMAXREG.DEALLOC.CTAPOOL 0x28 ;  /* 0x00000028000079c8 */ /* 0x001e0000080e0500 */
[----:B------:R-:W-:Y:S05]  /*6ad0*/  @P0 EXIT ;  /* 0x000000000000094d */ /* 0x000fea0003800000 */
[----:B0-----:R-:W-:Y:S01]  /*6ae0*/  LOP3.LUT P0, RZ, R3, 0xff, RZ, 0xc0, !PT ;  /* 0x000000ff03ff7812 */ /* 0x001fe2000780c0ff */
[----:B------:R-:W-:Y:S02]  /*6af0*/  IMAD.MOV.U32 R3, RZ, RZ, 0x1 ;  /* 0x00000001ff037424 */ /* 0x000fe400078e00ff */
[----:B------:R-:W-:-:S10]  /*6b00*/  IMAD.MOV.U32 R8, RZ, RZ, RZ ;  /* 0x000000ffff087224 */ /* 0x000fd400078e00ff */
[----:B------:R-:W-:Y:S05]  /*6b10*/  @!P0 BRA `(.L_x_168) ;  /* 0x0000000c00288947 */ /* 0x000fea0003800000 */
[----:B------:R-:W0:Y:S01]  /*6b20*/  S2R R10, SR_CgaCtaId ;  /* 0x00000000000a7919 */ /* 0x000e220000008800 */
[----:B------:R-:W-:Y:S01]  /*6b30*/  LOP3.LUT P0, RZ, R4, 0x1f, RZ, 0xc0, !PT ;  /* 0x0000001f04ff7812 */ /* 0x000fe2000780c0ff */
[----:B------:R-:W-:Y:S01]  /*6b40*/  ULDC UR5, c[0x0][0x658] ;  /* 0x0001960000057ab9 */ /* 0x000fe20000000800 */
[----:B------:R-:W-:Y:S01]  /*6b50*/  UMOV UR6, 0xffffffff ;  /* 0xffffffff00067882 */ /* 0x000fe20000000000 */
[----:B------:R-:W-:Y:S01]  /*6b60*/  BSSY B0, `(.L_x_168) ;  /* 0x00000c5000007945 */ /* 0x000fe20003800000 */
[----:B------:R-:W-:Y:S01]  /*6b70*/  USHF.L.U32 UR6, UR6, UR5, URZ ;  /* 0x0000000506067299 */ /* 0x000fe2000800063f */
[C---:B------:R-:W-:Y:S01]  /*6b80*/  ISETP.NE.AND P2, PT, R5.reuse, RZ, PT ;  /* 0x000000ff0500720c */ /* 0x040fe20003f45270 */
[----:B------:R-:W-:Y:S01]  /*6b90*/  IMAD.MOV.U32 R11, RZ, RZ, 0x1 ;  /* 0x00000001ff0b7424 */ /* 0x000fe200078e00ff */
[----:B------:R-:W-:Y:S01]  /*6ba0*/  ISETP.NE.OR P0, PT, R5, RZ, !P0 ;  /* 0x000000ff0500720c */ /* 0x000fe20004705670 */
[----:B------:R-:W-:Y:S01]  /*6bb0*/  IMAD.MOV.U32 R3, RZ, RZ, 0x1 ;  /* 0x00000001ff037424 */ /* 0x000fe200078e00ff */
[----:B------:R-:W-:Y:S01]  /*6bc0*/  LOP3.LUT R9, R23, 0x2, RZ, 0xfc, !PT ;  /* 0x0000000217097812 */ /* 0x000fe200078efcff */
[----:B------:R-:W-:Y:S01]  /*6bd0*/  IMAD.MOV.U32 R8, RZ, RZ, RZ ;  /* 0x000000ffff087224 */ /* 0x000fe200078e00ff */
[----:B------:R-:W-:Y:S01]  /*6be0*/  ULDC UR4, c[0x0][0x600] ;  /* 0x0001800000047ab9 */ /* 0x000fe20000000800 */
[----:B------:R-:W-:Y:S01]  /*6bf0*/  UMOV UR7, 0x1 ;  /* 0x0000000100077882 */ /* 0x000fe20000000000 */
[----:B------:R-:W-:-:S02]  /*6c00*/  UIADD3 UR19, UR40, 0x1, URZ ;  /* 0x0000000128137890 */ /* 0x000fc4000fffe03f */
[----:B------:R-:W-:Y:S02]  /*6c10*/  UIADD3 UR15, UR4, -0x1, URZ ;  /* 0xffffffff040f7890 */ /* 0x000fe4000fffe03f */
[----:B------:R-:W-:Y:S02]  /*6c20*/  USHF.L.U32 UR17, UR7, UR5, URZ ;  /* 0x0000000507117299 */ /* 0x000fe4000800063f */
[----:B------:R-:W-:Y:S01]  /*6c30*/  ULOP3.LUT UR16, URZ, UR6, URZ, 0x33, !UPT ;  /* 0x000000063f107292 */ /* 0x000fe2000f8e333f */
[----:B------:R-:W-:Y:S01]  /*6c40*/  ULDC.64 UR20, c[0x0][0x198] ;  /* 0x0000660000147ab9 */ /* 0x000fe20000000a00 */
[C---:B0-----:R-:W-:Y:S02]  /*6c50*/  IMAD.SHL.U32 R13, R10.reuse, 0x40, RZ ;  /* 0x000000400a0d7824 */ /* 0x041fe400078e00ff */
[----:B------:R-:W-:-:S03]  /*6c60*/  IMAD.SHL.U32 R10, R10, 0x1000, RZ ;  /* 0x000010000a0a7824 */ /* 0x000fc600078e00ff */
[----:B------:R-:W-:-:S07]  /*6c70*/  LOP3.LUT R13, R13, 0x40, RZ, 0xc0, !PT ;  /* 0x000000400d0d7812 */ /* 0x000fce00078ec0ff */
.L_x_180:
[----:B------:R-:W-:-:S03]  /*6c80*/  UMOV UR4, 0xffffffff ;  /* 0xffffffff00047882 */ /* 0x000fc60000000000 */
[----:B------:R-:W-:Y:S05]  /*6c90*/  BRA.DIV UR4, `(.L_x_169) ;  /* 0x0000001204987947 */ /* 0x000fea000b800000 */
[----:B------:R-:W-:-:S13]  /*6ca0*/  ELECT P6, URZ, PT ;  /* 0x00000000003f782f */ /* 0x000fda00038c0000 */
.L_x_198:
[----:B------:R-:W0:Y:S01]  /*6cb0*/  LDC R4, c[0x0][0x28c] ;  /* 0x0000a300ff047b82 */ /* 0x000e220000000800 */
[----:B------:R-:W-:Y:S01]  /*6cc0*/  BSSY B1, `(.L_x_170) ;  /* 0x0000039000017945 */ /* 0x000fe20003800000 */
[----:B0-----:R-:W-:-:S13]  /*6cd0*/  ISETP.LT.OR P6, PT, R4, 0x1, !P6 ;  /* 0x000000010400780c */ /* 0x001fda00077c1670 */
[----:B------:R-:W-:Y:S05]  /*6ce0*/  @P6 BRA `(.L_x_171) ;  /* 0x0000000000d86947 */ /* 0x000fea0003800000 */
[----:B------:R-:W-:Y:S02]  /*6cf0*/  IMAD R18, R18, 0x80, R13 ;  /* 0x0000008012127824 */ /* 0x000fe400078e020d */
[----:B------:R-:W-:Y:S02]  /*6d00*/  IMAD.SHL.U32 R22, R22, 0x40, RZ ;  /* 0x0000004016167824 */ /* 0x000fe400078e00ff */
[----:B------:R-:W-:Y:S02]  /*6d10*/  IMAD.MOV.U32 R14, RZ, RZ, RZ ;  /* 0x000000ffff0e7224 */ /* 0x000fe400078e00ff */
[----:B------:R-:W-:Y:S02]  /*6d20*/  IMAD.U32 R20, RZ, RZ, UR19 ;  /* 0x00000013ff147e24 */ /* 0x000fe4000f8e00ff */
[----:B------:R-:W-:Y:S02]  /*6d30*/  IMAD.MOV.U32 R4, RZ, RZ, R3 ;  /* 0x000000ffff047224 */ /* 0x000fe400078e0003 */
[----:B------:R-:W-:-:S07]  /*6d40*/  IMAD.MOV.U32 R5, RZ, RZ, R8 ;  /* 0x000000ffff057224 */ /* 0x000fce00078e0008 */
.L_x_175:
[----:B------:R-:W0:Y:S01]  /*6d50*/  S2R R7, SR_CgaCtaId ;  /* 0x0000000000077919 */ /* 0x000e220000008800 */
[----:B------:R-:W-:-:S04]  /*6d60*/  MOV R6, 0x400 ;  /* 0x0000040000067802 */ /* 0x000fc80000000f00 */
[----:B0-----:R-:W-:Y:S02]  /*6d70*/  LEA R12, R7, R6, 0x18 ;  /* 0x00000006070c7211 */ /* 0x001fe400078ec0ff */
[----:B------:R-:W-:Y:S01]  /*6d80*/  SHF.L.U32 R6, R4, 0x1f, RZ ;  /* 0x0000001f04067819 */ /* 0x000fe200000006ff */
[----:B------:R-:W0:Y:S02]  /*6d90*/  @!P2 LDC R7, c[0x0][0x500] ;  /* 0x00014000ff07ab82 */ /* 0x000e240000000800 */
[----:B------:R-:W-:-:S04]  /*6da0*/  IMAD R15, R5, 0x8, R12 ;  /* 0x00000008050f7824 */ /* 0x000fc800078e020c */
[----:B------:R-:W1:Y:S02]  /*6db0*/  SYNCS.PHASECHK.TRANS64.TRYWAIT P1, [R15+URZ+0x48], R6 ;  /* 0x000048060f0075a7 */ /* 0x000e64000802017f */
[----:B-1----:R-:W-:Y:S05]  /*6dc0*/  @!P1 BRA `(.L_x_172) ;  /* 0x00000010006c9947 */ /* 0x002fea0003800000 */
.L_x_199:
[----:B-1----:R-:W-:Y:S01]  /*6dd0*/  PRMT R6, R9, 0x9910, RZ ;  /* 0x0000991009067816 */ /* 0x002fe200000000ff */
[----:B0-----:R0:W-:Y:S03]  /*6de0*/  @!P2 SYNCS.ARRIVE.TRANS64 RZ, [R15+URZ], R7 ;  /* 0x000000070fffa9a7 */ /* 0x0011e6000800003f */
[----:B------:R-:W-:-:S13]  /*6df0*/  ISETP.NE.AND P1, PT, R6, 0x2, PT ;  /* 0x000000020600780c */ /* 0x000fda0003f25270 */
[----:B0-----:R-:W-:Y:S05]  /*6e00*/  @P1 BRA `(.L_x_173) ;  /* 0x0000000000041947 */ /* 0x001fea0003800000 */
[----:B------:R-:W-:Y:S01]  /*6e10*/  BPT.TRAP 0x1 ;  /* 0x000000040000795c */ /* 0x000fe20000300000 */
.L_x_173:
[----:B------:R-:W-:Y:S05]  /*6e20*/  @P0 BRA `(.L_x_174) ;  /* 0x0000000000040947 */ /* 0x000fea0003800000 */
[----:B------:R-:W-:Y:S01]  /*6e30*/  BPT.TRAP 0x1 ;  /* 0x000000040000795c */ /* 0x000fe20000300000 */
.L_x_174:
[----:B------:R-:W-:Y:S01]  /*6e40*/  IMAD.SHL.U32 R7, R5, 0x2000, RZ ;  /* 0x0000200005077824 */ /* 0x000fe200078e00ff */
[----:B------:R-:W-:Y:S01]  /*6e50*/  R2UR UR9, R15 ;  /* 0x000000000f0972ca */ /* 0x000fe200000e0000 */
[----:B------:R-:W-:Y:S01]  /*6e60*/  VIADD R20, R20, 0xffffffff ;  /* 0xffffffff14147836 */ /* 0x000fe20000000000 */
[----:B------:R-:W-:Y:S01]  /*6e70*/  R2UR UR11, R22 ;  /* 0x00000000160b72ca */ /* 0x000fe200000e0000 */
[----:B------:R-:W-:Y:S01]  /*6e80*/  UIADD3 UR4, UP0, UR20, 0xf0, URZ ;  /* 0x000000f014047890 */ /* 0x000fe2000ff1e03f */
[----:B------:R-:W-:Y:S01]  /*6e90*/  LOP3.LUT R6, R7, 0x1000, R10, 0xf8, !PT ;  /* 0x0000100007067812 */ /* 0x000fe200078ef80a */
[----:B------:R-:W-:Y:S01]  /*6ea0*/  UIADD3 UR22, UP1, UR20, 0x1f0, URZ ;  /* 0x000001f014167890 */ /* 0x000fe2000ff3e03f */
[----:B------:R-:W-:Y:S01]  /*6eb0*/  IADD3 R7, R12, 0x180, R7 ;  /* 0x000001800c077810 */ /* 0x000fe20007ffe007 */
[----:B------:R-:W-:Y:S01]  /*6ec0*/  UIADD3.X UR5, URZ, UR21, URZ, UP0, !UPT ;  /* 0x000000153f057290 */ /* 0x000fe200087fe43f */
[----:B------:R-:W-:Y:S01]  /*6ed0*/  R2UR UR10, R14 ;  /* 0x000000000e0a72ca */ /* 0x000fe200000e0000 */
[----:B------:R-:W-:Y:S01]  /*6ee0*/  IMAD R6, R6, 0x2, R12 ;  /* 0x0000000206067824 */ /* 0x000fe200078e020c */
[----:B------:R-:W-:Y:S01]  /*6ef0*/  R2UR UR13, R7 ;  /* 0x00000000070d72ca */ /* 0x000fe200000e0000 */
[----:B------:R-:W-:Y:S01]  /*6f00*/  VIADD R5, R5, 0x1 ;  /* 0x0000000105057836 */ /* 0x000fe20000000000 */
[----:B------:R-:W-:Y:S01]  /*6f10*/  R2UR UR12, R19 ;  /* 0x00000000130c72ca */ /* 0x000fe200000e0000 */
[----:B------:R-:W-:Y:S01]  /*6f20*/  UIADD3.X UR23, URZ, UR21, URZ, UP1, !UPT ;  /* 0x000000153f177290 */ /* 0x000fe20008ffe43f */
[----:B------:R-:W-:Y:S01]  /*6f30*/  R2UR UR8, R6 ;  /* 0x00000000060872ca */ /* 0x000fe200000e0000 */
[----:B------:R-:W-:Y:S01]  /*6f40*/  UMOV UR6, 0x0 ;  /* 0x0000000000067882 */ /* 0x000fe20000000000 */
[----:B------:R-:W-:Y:S01]  /*6f50*/  R2UR UR18, R18 ;  /* 0x00000000121272ca */ /* 0x000fe200000e0000 */
[----:B------:R-:W-:Y:S01]  /*6f60*/  UMOV UR7, 0x10000000 ;  /* 0x1000000000077882 */ /* 0x000fe20000000000 */
[----:B------:R-:W-:Y:S01]  /*6f70*/  ISETP.GT.AND P3, PT, R20, 0x1, PT ;  /* 0x000000011400780c */ /* 0x000fe20003f64270 */
[----:B------:R-:W-:Y:S01]  /*6f80*/  UMOV UR24, 0x30000 ;  /* 0x0003000000187882 */ /* 0x000fe20000000000 */
[----:B------:R-:W-:Y:S01]  /*6f90*/  ISETP.NE.AND P1, PT, R5, 0x9, PT ;  /* 0x000000090500780c */ /* 0x000fe20003f25270 */
[----:B------:R-:W-:-:S03]  /*6fa0*/  VIADD R14, R14, 0x40 ;  /* 0x000000400e0e7836 */ /* 0x000fc60000000000 */
[----:B------:R-:W-:Y:S02]  /*6fb0*/  SEL R7, RZ, 0x1, P1 ;  /* 0x00000001ff077807 */ /* 0x000fe40000800000 */
[----:B------:R-:W-:Y:S01]  /*6fc0*/  SEL R5, R5, RZ, P1 ;  /* 0x000000ff05057207 */ /* 0x000fe20000800000 */
[----:B------:R-:W-:Y:S01]  /*6fd0*/  UIADD3 UR14, UR8, 0x12180, URZ ;  /* 0x00012180080e7890 */ /* 0x000fe2000fffe03f */
[----:B------:R-:W-:Y:S02]  /*6fe0*/  LOP3.LUT R4, R4, R7, RZ, 0x3c, !PT ;  /* 0x0000000704047212 */ /* 0x000fe400078e3cff */
[----:B------:R-:W-:Y:S02]  /*6ff0*/  UMOV UR8, UR13 ;  /* 0x0000000d00087c82 */ /* 0x000fe40008000000 */
[----:B------:R0:W-:Y:S02]  /*7000*/  UTMALDG.3D [UR8], [UR4], desc[UR6] ;  /* 0x00000608040075b4 */ /* 0x0001e40008011000 */
[----:B0-----:R-:W-:Y:S01]  /*7010*/  UMOV UR8, UR14 ;  /* 0x0000000e00087c82 */ /* 0x001fe20008000000 */
[----:B------:R-:W-:-:S02]  /*7020*/  UMOV UR11, UR18 ;  /* 0x00000012000b7c82 */ /* 0x000fc40008000000 */
[----:B------:R0:W-:Y:S02]  /*7030*/  UTMALDG.3D.MULTICAST [UR8], [UR22], UR24, desc[UR6] ;  /* 0x00000608160073b4 */ /* 0x0001e40008011818 */
[----:B0-----:R-:W-:Y:S05]  /*7040*/  @P3 BRA `(.L_x_175) ;  /* 0xfffffffc00403947 */ /* 0x001fea000383ffff */
.L_x_171:
[----:B------:R-:W-:Y:S05]  /*7050*/  BSYNC B1 ;  /* 0x0000000000017941 */ /* 0x000fea0003800000 */
.L_x_170:
[----:B------:R-:W2:Y:S01]  /*7060*/  LDL.64 R24, [R1] ;  /* 0x0000000001187983 */ /* 0x000ea20000100a00 */
[----:B------:R-:W-:Y:S01]  /*7070*/  LOP3.LUT P4, RZ, R11, 0xff, RZ, 0xc0, !PT ;  /* 0x000000ff0bff7812 */ /* 0x000fe2000788c0ff */
[----:B------:R-:W-:Y:S01]  /*7080*/  VIADD R7, R8, UR40 ;  /* 0x0000002808077c36 */ /* 0x000fe20008000000 */
[----:B------:R-:W-:Y:S01]  /*7090*/  ULDC.64 UR4, c[0x0][0x650] ;  /* 0x0001940000047ab9 */ /* 0x000fe20000000a00 */
[----:B------:R-:W-:Y:S01]  /*70a0*/  IMAD.U32 R8, RZ, RZ, UR40 ;  /* 0x00000028ff087e24 */ /* 0x000fe2000f8e00ff */
[----:B------:R-:W-:Y:S01]  /*70b0*/  UISETP.GE.U32.AND UP0, UPT, UR40, 0x9, UPT ;  /* 0x000000092800788c */ /* 0x000fe2000bf06070 */
[----:B------:R-:W-:Y:S01]  /*70c0*/  BSSY B1, `(.L_x_176) ;  /* 0x000006c000017945 */ /* 0x000fe20003800000 */
[----:B------:R-:W-:Y:S01]  /*70d0*/  ISETP.GT.U32.AND P1, PT, R7, 0x8, PT ;  /* 0x000000080700780c */ /* 0x000fe20003f24070 */
[----:B------:R-:W-:Y:S01]  /*70e0*/  IMAD.MOV.U32 R22, RZ, RZ, -0x1 ;  /* 0xffffffffff167424 */ /* 0x000fe200078e00ff */
[----:B------:R-:W-:Y:S01]  /*70f0*/  PRMT R11, RZ, 0x7610, R11 ;  /* 0x00007610ff0b7816 */ /* 0x000fe2000000000b */
[----:B------:R-:W-:Y:S01]  /*7100*/  IMAD.MOV.U32 R18, RZ, RZ, -0x1 ;  /* 0xffffffffff127424 */ /* 0x000fe200078e00ff */
[----:B------:R-:W-:Y:S01]  /*7110*/  ISETP.LT.U32.AND P1, PT, R8, 0x9, P1 ;  /* 0x000000090800780c */ /* 0x000fe20000f21070 */
[----:B------:R-:W-:Y:S01]  /*7120*/  IMAD.MOV.U32 R19, RZ, RZ, -0x1 ;  /* 0xffffffffff137424 */ /* 0x000fe200078e00ff */
[----:B------:R-:W-:Y:S01]  /*7130*/  PLOP3.LUT P3, PT, PT, PT, UP0, 0x80, 0x0 ;  /* 0x000000000000781c */ /* 0x000fe20003f6f008 */
[----:B------:R-:W0:Y:S01]  /*7140*/  @P4 S2R R5, SR_CgaCtaId ;  /* 0x0000000000054919 */ /* 0x000e220000008800 */
[----:B------:R-:W-:-:S04]  /*7150*/  @P4 MOV R4, 0x400 ;  /* 0x0000040000044802 */ /* 0x000fc80000000f00 */
[----:B0-----:R-:W-:Y:S01]  /*7160*/  @P4 LEA R6, R5, R4, 0x18 ;  /* 0x0000000405064211 */ /* 0x001fe200078ec0ff */
[----:B------:R-:W-:Y:S01]  /*7170*/  IMAD.WIDE.U32 R4, R7, 0x38e38e39, RZ ;  /* 0x38e38e3907047825 */ /* 0x000fe200078e00ff */
[----:B------:R-:W-:Y:S02]  /*7180*/  SEL R4, RZ, 0x1, !P1 ;  /* 0x00000001ff047807 */ /* 0x000fe40004800000 */
[----:B------:R0:W-:Y:S02]  /*7190*/  @P4 SYNCS.ARRIVE.TRANS64.A1T0 RZ, [R6+URZ+0xc8], RZ ;  /* 0x0000c8ff06ff49a7 */ /* 0x0001e4000810003f */
[----:B------:R-:W-:Y:S02]  /*71a0*/  LOP3.LUT R3, R3, R4, RZ, 0x3c, !PT ;  /* 0x0000000403037212 */ /* 0x000fe400078e3cff */
[----:B------:R-:W-:Y:S02]  /*71b0*/  PRMT R4, RZ, 0x7610, R4 ;  /* 0x00007610ff047816 */ /* 0x000fe40000000004 */
[----:B0-----:R-:W-:-:S04]  /*71c0*/  SHF.R.U32.HI R6, RZ, 0x1, R5 ;  /* 0x00000001ff067819 */ /* 0x001fc80000011605 */
[----:B------:R-:W-:Y:S01]  /*71d0*/  @P3 LOP3.LUT R3, R3, 0x1, R6, 0x78, !PT ;  /* 0x0000000103033812 */ /* 0x000fe200078e7806 */
[----:B------:R-:W-:Y:S01]  /*71e0*/  IMAD R8, R6, -0x9, R7 ;  /* 0xfffffff706087824 */ /* 0x000fe200078e0207 */
[----:B--2---:R-:W-:-:S04]  /*71f0*/  IADD3 R16, P4, R16, R24, RZ ;  /* 0x0000001810107210 */ /* 0x004fc80007f9e0ff */
[----:B------:R-:W-:Y:S01]  /*7200*/  ISETP.GE.U32.AND P1, PT, R16, UR4, PT ;  /* 0x0000000410007c0c */ /* 0x000fe2000bf26070 */
[----:B------:R-:W-:-:S05]  /*7210*/  IMAD.X R17, R17, 0x1, R0, P4 ;  /* 0x0000000111117824 */ /* 0x000fca00020e0600 */
[----:B------:R-:W-:-:S13]  /*7220*/  ISETP.GE.U32.AND.EX P1, PT, R17, UR5, PT, P1 ;  /* 0x0000000511007c0c */ /* 0x000fda000bf26110 */
[----:B------:R-:W-:Y:S05]  /*7230*/  @P1 BRA `(.L_x_177) ;  /* 0x0000000400501947 */ /* 0x000fea0003800000 */
[----:B------:R-:W0:Y:S01]  /*7240*/  S2R R12, SR_CTAID.X ;  /* 0x00000000000c7919 */ /* 0x000e220000002500 */
[----:B------:R-:W-:Y:S01]  /*7250*/  ULDC.64 UR4, c[0x0][0x628] ;  /* 0x00018a0000047ab9 */ /* 0x000fe20000000a00 */
[----:B------:R-:W-:Y:S01]  /*7260*/  ULDC UR7, c[0x0][0x630] ;  /* 0x00018c0000077ab9 */ /* 0x000fe20000000800 */
[----:B------:R-:W-:Y:S01]  /*7270*/  ISETP.NE.U32.AND P1, PT, RZ, UR4, PT ;  /* 0x00000004ff007c0c */ /* 0x000fe2000bf25070 */
[----:B------:R-:W1:Y:S01]  /*7280*/  S2R R14, SR_CTAID.Y ;  /* 0x00000000000e7919 */ /* 0x000e620000002600 */
[----:B------:R-:W-:Y:S01]  /*7290*/  ULDC UR8, c[0x0][0x150] ;  /* 0x0000540000087ab9 */ /* 0x000fe20000000800 */
[----:B------:R-:W-:Y:S01]  /*72a0*/  IMAD.MOV.U32 R4, RZ, RZ, R16 ;  /* 0x000000ffff047224 */ /* 0x000fe200078e0010 */
[----:B------:R-:W-:Y:S01]  /*72b0*/  ISETP.NE.AND.EX P1, PT, RZ, UR5, PT, P1 ;  /* 0x00000005ff007c0c */ /* 0x000fe2000bf25310 */
[----:B------:R-:W-:Y:S01]  /*72c0*/  IMAD.MOV.U32 R5, RZ, RZ, R17 ;  /* 0x000000ffff057224 */ /* 0x000fe200078e0011 */
[----:B0-----:R-:W-:-:S11]  /*72d0*/  I2FP.F32.U32 R18, R12 ;  /* 0x0000000c00127245 */ /* 0x001fd60000201000 */
[----:B------:R-:W-:Y:S05]  /*72e0*/  @!P1 BRA `(.L_x_178) ;  /* 0x0000000000289947 */ /* 0x000fea0003800000 */
[----:B------:R-:W-:Y:S02]  /*72f0*/  ULDC UR6, c[0x0][0x634] ;  /* 0x00018d0000067ab9 */ /* 0x000fe40000000800 */
[----:B------:R-:W-:-:S05]  /*7300*/  IADD3 R5, P1, R16, UR6, RZ ;  /* 0x0000000610057c10 */ /* 0x000fca000ff3e0ff */
[----:B------:R-:W-:-:S04]  /*7310*/  IMAD.X R15, RZ, RZ, R17, P1 ;  /* 0x000000ffff0f7224 */ /* 0x000fc800008e0611 */
[----:B------:R-:W-:-:S04]  /*7320*/  IMAD.WIDE.U32 R6, R15, UR4, RZ ;  /* 0x000000040f067c25 */ /* 0x000fc8000f8e00ff */
[----:B------:R-:W-:-:S04]  /*7330*/  IMAD.WIDE.U32 R6, P1, R5, UR5, R6 ;  /* 0x0000000505067c25 */ /* 0x000fc8000f820006 */
[----:B------:R-:W-:-:S04]  /*7340*/  IMAD.WIDE.U32 R4, R5, UR4, RZ ;  /* 0x0000000405047c25 */ /* 0x000fc8000f8e00ff */
[----:B------:R-:W-:Y:S01]  /*7350*/  IMAD.MOV.U32 R4, RZ, RZ, R7 ;  /* 0x000000ffff047224 */ /* 0x000fe200078e0007 */
[----:B------:R-:W-:Y:S01]  /*7360*/  IADD3 RZ, P3, R5, R6, RZ ;  /* 0x0000000605ff7210 */ /* 0x000fe20007f7e0ff */
[----:B------:R-:W-:-:S04]  /*7370*/  IMAD.X R5, RZ, RZ, RZ, P1 ;  /* 0x000000ffff057224 */ /* 0x000fc800008e06ff */
[----:B------:R-:W-:-:S08]  /*7380*/  IMAD.WIDE.U32.X R4, R15, UR5, R4, P3 ;  /* 0x000000050f047c25 */ /* 0x000fd000098e0404 */
.L_x_178:
[--C-:B------:R-:W-:Y:S01]  /*7390*/  SHF.R.U64 R19, R4, UR7, R5.reuse ;  /* 0x0000000704137c19 */ /* 0x100fe20008001205 */
[----:B------:R-:W-:Y:S01]  /*73a0*/  FMUL R18, R18, UR8 ;  /* 0x0000000812127c20 */ /* 0x000fe20008400000 */
[----:B------:R-:W0:Y:S01]  /*73b0*/  LDC R15, c[0x0][0x144] ;  /* 0x00005100ff0f7b82 */ /* 0x000e220000000800 */
[----:B------:R-:W-:Y:S01]  /*73c0*/  SHF.R.U32.HI R4, RZ, UR7, R5 ;  /* 0x00000007ff047c19 */ /* 0x000fe20008011605 */
[----:B------:R-:W-:Y:S01]  /*73d0*/  ULDC UR6, c[0x0][0x154] ;  /* 0x0000550000067ab9 */ /* 0x000fe20000000800 */
[----:B------:R-:W-:Y:S01]  /*73e0*/  IADD3 R5, P1, RZ, -R19, RZ ;  /* 0x80000013ff057210 */ /* 0x000fe20007f3e0ff */
[----:B------:R-:W-:Y:S01]  /*73f0*/  ULDC.64 UR4, c[0x0][0x620] ;  /* 0x0001880000047ab9 */ /* 0x000fe20000000a00 */
[----:B-1----:R-:W-:Y:S01]  /*7400*/  I2FP.F32.U32 R6, R14 ;  /* 0x0000000e00067245 */ /* 0x002fe20000201000 */
[----:B------:R-:W1:Y:S01]  /*7410*/  F2I.U32.TRUNC.NTZ R18, R18 ;  /* 0x0000001200127305 */ /* 0x000e62000020f000 */
[----:B------:R-:W-:Y:S01]  /*7420*/  ISETP.NE.AND P4, PT, R2, 0x1, PT ;  /* 0x000000010200780c */ /* 0x000fe20003f85270 */
[----:B------:R-:W-:Y:S01]  /*7430*/  IMAD.X R4, RZ, RZ, ~R4, P1 ;  /* 0x000000ffff047224 */ /* 0x000fe200008e0e04 */
[----:B------:R-:W2:Y:S01]  /*7440*/  LDC R21, c[0x0][0x148] ;  /* 0x00005200ff157b82 */ /* 0x000ea20000000800 */
[----:B------:R-:W-:Y:S01]  /*7450*/  FMUL R6, R6, UR6 ;  /* 0x0000000606067c20 */ /* 0x000fe20008400000 */
[----:B------:R-:W-:Y:S01]  /*7460*/  ULDC.64 UR6, c[0x0][0x640] ;  /* 0x0001900000067ab9 */ /* 0x000fe20000000a00 */
[----:B------:R-:W-:Y:S01]  /*7470*/  IMAD R4, R4, UR4, RZ ;  /* 0x0000000404047c24 */ /* 0x000fe2000f8e02ff */
[----:B------:R-:W-:-:S03]  /*7480*/  ISETP.NE.U32.AND P1, PT, RZ, UR6, PT ;  /* 0x00000006ff007c0c */ /* 0x000fc6000bf25070 */
[----:B------:R-:W3:Y:S01]  /*7490*/  F2I.U32.TRUNC.NTZ R6, R6 ;  /* 0x0000000600067305 */ /* 0x000ee2000020f000 */
[C---:B------:R-:W-:Y:S01]  /*74a0*/  IMAD R7, R5.reuse, UR5, R4 ;  /* 0x0000000505077c24 */ /* 0x040fe2000f8e0204 */
[----:B------:R-:W-:Y:S01]  /*74b0*/  ISETP.NE.AND.EX P1, PT, RZ, UR7, PT, P1 ;  /* 0x00000007ff007c0c */ /* 0x000fe2000bf25310 */
[----:B------:R-:W-:Y:S01]  /*74c0*/  IMAD.WIDE.U32 R4, R5, UR4, R16 ;  /* 0x0000000405047c25 */ /* 0x000fe2000f8e0010 */
[----:B------:R-:W-:-:S03]  /*74d0*/  ULDC UR4, c[0x0][0x618] ;  /* 0x0001860000047ab9 */ /* 0x000fc60000000800 */
[----:B-1----:R-:W-:Y:S02]  /*74e0*/  IMAD.MOV R18, RZ, RZ, -R18 ;  /* 0x000000ffff127224 */ /* 0x002fe400078e0a12 */
[----:B------:R-:W-:Y:S02]  /*74f0*/  IMAD.IADD R5, R5, 0x1, R7 ;  /* 0x0000000105057824 */ /* 0x000fe400078e0207 */
[----:B0-----:R-:W-:-:S03]  /*7500*/  IMAD R12, R15, R18, R12 ;  /* 0x000000120f0c7224 */ /* 0x001fc600078e020c */
[--C-:B------:R-:W-:Y:S01]  /*7510*/  SHF.R.U64 R15, R4, UR4, R5.reuse ;  /* 0x00000004040f7c19 */ /* 0x100fe20008001205 */
[----:B---3--:R-:W-:Y:S01]  /*7520*/  IMAD.MOV R7, RZ, RZ, -R6 ;  /* 0x000000ffff077224 */ /* 0x008fe200078e0a06 */
[----:B------:R-:W-:Y:S01]  /*7530*/  SHF.R.U32.HI R4, RZ, UR4, R5 ;  /* 0x00000004ff047c19 */ /* 0x000fe20008011605 */
[----:B------:R-:W-:Y:S02]  /*7540*/  ULDC UR4, c[0x0][0x608] ;  /* 0x0001820000047ab9 */ /* 0x000fe40000000800 */
[----:B--2---:R-:W-:Y:S01]  /*7550*/  @P4 IMAD R12, R21, R7, R14 ;  /* 0x00000007150c4224 */ /* 0x004fe200078e020e */
[--C-:B------:R-:W-:Y:S02]  /*7560*/  SHF.R.U64 R18, R15, UR4, R4.reuse ;  /* 0x000000040f127c19 */ /* 0x100fe40008001204 */
[----:B------:R-:W-:Y:S01]  /*7570*/  SHF.R.U32.HI R5, RZ, UR4, R4 ;  /* 0x00000004ff057c19 */ /* 0x000fe20008011604 */
[----:B------:R-:W-:-:S03]  /*7580*/  ULDC UR4, c[0x0][0x658] ;  /* 0x0001960000047ab9 */ /* 0x000fc60000000800 */
[--C-:B------:R-:W-:Y:S02]  /*7590*/  SHF.R.U64 R14, R18, UR4, R5.reuse ;  /* 0x00000004120e7c19 */ /* 0x100fe40008001205 */
[----:B------:R-:W-:-:S03]  /*75a0*/  SHF.R.U32.HI R21, RZ, UR4, R5 ;  /* 0x00000004ff157c19 */ /* 0x000fc60008011605 */
[----:B------:R-:W-:Y:S02]  /*75b0*/  IMAD.MOV.U32 R6, RZ, RZ, R14 ;  /* 0x000000ffff067224 */ /* 0x000fe400078e000e */
[----:B------:R-:W-:Y:S01]  /*75c0*/  IMAD.MOV.U32 R5, RZ, RZ, R21 ;  /* 0x000000ffff057224 */ /* 0x000fe200078e0015 */
[----:B------:R-:W-:Y:S06]  /*75d0*/  @!P1 BRA `(.L_x_179) ;  /* 0x00000000002c9947 */ /* 0x000fec0003800000 */
        /* <DEDUP_REMOVED lines=9> */
[----:B------:R-:W-:-:S04]  /*7670*/  IMAD.WIDE.U32.X R4, R21, UR7, R4, P3 ;  /* 0x0000000715047c25 */ /* 0x000fc800098e0404 */
[----:B------:R-:W-:-:S07]  /*7680*/  IMAD.MOV.U32 R6, RZ, RZ, R4 ;  /* 0x000000ffff067224 */ /* 0x000fce00078e0004 */
.L_x_179:
[----:B------:R-:W-:Y:S01]  /*7690*/  ULDC UR4, c[0x0][0x648] ;  /* 0x0001920000047ab9 */ /* 0x000fe20000000800 */
[----:B------:R-:W-:Y:S01]  /*76a0*/  LOP3.LUT R4, R18, UR16, RZ, 0xc0, !PT ;  /* 0x0000001012047c12 */ /* 0x000fe2000f8ec0ff */
[----:B------:R-:W-:Y:S01]  /*76b0*/  ULDC UR5, c[0x0][0x610] ;  /* 0x0001840000057ab9 */ /* 0x000fe20000000800 */
[----:B------:R-:W-:Y:S01]  /*76c0*/  SHF.R.U64 R5, R6, UR4, R5 ;  /* 0x0000000406057c19 */ /* 0x000fe20008001205 */
[----:B------:R-:W-:Y:S01]  /*76d0*/  ULDC UR4, c[0x0][0x638] ;  /* 0x00018e0000047ab9 */ /* 0x000fe20000000800 */
[----:B------:R-:W-:-:S03]  /*76e0*/  LOP3.LUT R15, R15, UR15, RZ, 0xc0, !PT ;  /* 0x0000000f0f0f7c12 */ /* 0x000fc6000f8ec0ff */
[----:B------:R-:W-:Y:S02]  /*76f0*/  IMAD.MOV R7, RZ, RZ, -R5 ;  /* 0x000000ffff077224 */ /* 0x000fe400078e0a05 */
[----:B------:R-:W-:Y:S02]  /*7700*/  IMAD R5, R5, UR17, R4 ;  /* 0x0000001105057c24 */ /* 0x000fe4000f8e0204 */
[----:B------:R-:W-:Y:S01]  /*7710*/  IMAD R14, R7, UR4, R14 ;  /* 0x00000004070e7c24 */ /* 0x000fe2000f8e020e */
[----:B------:R-:W-:Y:S01]  /*7720*/  ULDC UR4, c[0x0][0x600] ;  /* 0x0001800000047ab9 */ /* 0x000fe20000000800 */
[----:B------:R-:W-:Y:S02]  /*7730*/  IMAD R12, R5, UR5, R12 ;  /* 0x00000005050c7c24 */ /* 0x000fe4000f8e020c */
[----:B------:R-:W-:Y:S02]  /*7740*/  IMAD R5, R14, UR4, R15 ;  /* 0x000000040e057c24 */ /* 0x000fe4000f8e020f */
[----:B------:R-:W-:-:S03]  /*7750*/  IMAD.MOV.U32 R4, RZ, RZ, 0x1 ;  /* 0x00000001ff047424 */ /* 0x000fc600078e00ff */
[----:B------:R-:W-:Y:S02]  /*7760*/  SEL R18, R5, R12, !P4 ;  /* 0x0000000c05127207 */ /* 0x000fe40006000000 */
[----:B------:R-:W-:-:S07]  /*7770*/  SEL R22, R12, R5, !P4 ;  /* 0x000000050c167207 */ /* 0x000fce0006000000 */
.L_x_177:
[----:B------:R-:W-:Y:S05]  /*7780*/  BSYNC B1 ;  /* 0x0000000000017941 */ /* 0x000fea0003800000 */
.L_x_176:
[----:B------:R-:W-:-:S13]  /*7790*/  LOP3.LUT P1, RZ, R4, 0xff, RZ, 0xc0, !PT ;  /* 0x000000ff04ff7812 */ /* 0x000fda000782c0ff */
[----:B------:R-:W-:Y:S05]  /*77a0*/  @P1 BRA `(.L_x_180) ;  /* 0xfffffff400341947 */ /* 0x000fea000383ffff */
[----:B------:R-:W-:Y:S05]  /*77b0*/  BSYNC B0 ;  /* 0x0000000000007941 */ /* 0x000fea0003800000 */
.L_x_168:
[----:B------:R-:W-:-:S03]  /*77c0*/  UMOV UR4, 0xffffffff ;  /* 0xffffffff00047882 */ /* 0x000fc60000000000 */
[----:B------:R-:W-:Y:S05]  /*77d0*/  BRA.DIV UR4, `(.L_x_181) ;  /* 0x0000000604fc7947 */ /* 0x000fea000b800000 */
[----:B------:R-:W-:-:S13]  /*77e0*/  ELECT P6, URZ, PT ;  /* 0x00000000003f782f */ /* 0x000fda00038c0000 */
.L_x_202:
[----:B------:R-:W-:Y:S04]  /*77f0*/  BSSY B0, `(.L_x_182) ;  /* 0x0000058000007945 */ /* 0x000fe80003800000 */
[----:B------:R-:W-:Y:S05]  /*7800*/  @!P6 BRA `(.L_x_183) ;  /* 0x000000040058e947 */ /* 0x000fea0003800000 */
[----:B------:R-:W-:-:S04]  /*7810*/  LOP3.LUT R23, R23, 0x2, RZ, 0xfc, !PT ;  /* 0x0000000217177812 */ /* 0x000fc800078efcff */
[----:B------:R-:W-:-:S13]  /*7820*/  ISETP.NE.AND P0, PT, R23, 0x3, PT ;  /* 0x000000031700780c */ /* 0x000fda0003f05270 */
[----:B------:R-:W-:Y:S05]  /*7830*/  @!P0 BRA `(.L_x_184) ;  /* 0x0000000000048947 */ /* 0x000fea0003800000 */
[----:B------:R-:W-:Y:S01]  /*7840*/  BPT.TRAP 0x1 ;  /* 0x000000040000795c */ /* 0x000fe20000300000 */
.L_x_184:
[----:B------:R-:W0:Y:S01]  /*7850*/  S2R R5, SR_CgaCtaId ;  /* 0x0000000000057919 */ /* 0x000e220000008800 */
[----:B------:R-:W-:Y:S02]  /*7860*/  MOV R0, 0x400 ;  /* 0x0000040000007802 */ /* 0x000fe40000000f00 */
[----:B------:R-:W-:Y:S02]  /*7870*/  SHF.L.U32 R2, R3, 0x1f, RZ ;  /* 0x0000001f03027819 */ /* 0x000fe400000006ff */
[----:B0-----:R-:W-:-:S05]  /*7880*/  LEA R5, R5, R0, 0x18 ;  /* 0x0000000005057211 */ /* 0x001fca00078ec0ff */
[----:B------:R-:W-:-:S04]  /*7890*/  VIADD R5, R5, 0x48 ;  /* 0x0000004805057836 */ /* 0x000fc80000000000 */
[C---:B------:R-:W-:Y:S02]  /*78a0*/  IMAD R7, R8.reuse, 0x8, R5 ;  /* 0x0000000808077824 */ /* 0x040fe400078e0205 */
[----:B------:R-:W-:Y:S02]  /*78b0*/  VIADD R8, R8, 0x1 ;  /* 0x0000000108087836 */ /* 0x000fe40000000000 */
[----:B------:R-:W0:Y:S03]  /*78c0*/  SYNCS.PHASECHK.TRANS64.TRYWAIT P0, [R7+URZ], R2 ;  /* 0x00000002070075a7 */ /* 0x000e26000800017f */
[----:B------:R-:W-:-:S04]  /*78d0*/  ISETP.NE.AND P1, PT, R8, 0x9, PT ;  /* 0x000000090800780c */ /* 0x000fc80003f25270 */
[----:B------:R-:W-:Y:S02]  /*78e0*/  SEL R0, RZ, 0x1, P1 ;  /* 0x00000001ff007807 */ /* 0x000fe40000800000 */
[----:B------:R-:W-:Y:S02]  /*78f0*/  SEL R8, R8, RZ, P1 ;  /* 0x000000ff08087207 */ /* 0x000fe40000800000 */
[----:B------:R-:W-:-:S03]  /*7900*/  LOP3.LUT R9, R3, R0, RZ, 0x3c, !PT ;  /* 0x0000000003097212 */ /* 0x000fc600078e3cff */
[----:B------:R-:W-:Y:S01]  /*7910*/  IMAD R6, R8, 0x8, R5 ;  /* 0x0000000808067824 */ /* 0x000fe200078e0205 */
[----:B------:R-:W-:Y:S01]  /*7920*/  SHF.L.U32 R3, R9, 0x1f, RZ ;  /* 0x0000001f09037819 */ /* 0x000fe200000006ff */
[----:B0-----:R-:W-:Y:S06]  /*7930*/  @!P0 BRA `(.L_x_185) ;  /* 0x0000000400c48947 */ /* 0x001fec0003800000 */
.L_x_203:
[----:B------:R-:W1:Y:S01]  /*7940*/  SYNCS.PHASECHK.TRANS64.TRYWAIT P0, [R6+URZ], R3 ;  /* 0x00000003060075a7 */ /* 0x000e62000800017f */
[----:B------:R-:W-:-:S05]  /*7950*/  VIADD R0, R8, 0x1 ;  /* 0x0000000108007836 */ /* 0x000fca0000000000 */
[----:B------:R-:W-:-:S04]  /*7960*/  ISETP.NE.AND P1, PT, R0, 0x9, PT ;  /* 0x000000090000780c */ /* 0x000fc80003f25270 */
[----:B0-----:R-:W-:Y:S02]  /*7970*/  SEL R2, RZ, 0x1, P1 ;  /* 0x00000001ff027807 */ /* 0x001fe40000800000 */
[----:B------:R-:W-:Y:S02]  /*7980*/  SEL R0, R0, RZ, P1 ;  /* 0x000000ff00007207 */ /* 0x000fe40000800000 */
[----:B------:R-:W-:-:S03]  /*7990*/  LOP3.LUT R9, R9, R2, RZ, 0x3c, !PT ;  /* 0x0000000209097212 */ /* 0x000fc600078e3cff */
[----:B------:R-:W-:Y:S01]  /*79a0*/  IMAD R7, R0, 0x8, R5 ;  /* 0x0000000800077824 */ /* 0x000fe200078e0205 */
[----:B------:R-:W-:Y:S01]  /*79b0*/  SHF.L.U32 R4, R9, 0x1f, RZ ;  /* 0x0000001f09047819 */ /* 0x000fe200000006ff */
[----:B-1----:R-:W-:Y:S06]  /*79c0*/  @!P0 BRA `(.L_x_186) ;  /* 0x0000000400b48947 */ /* 0x002fec0003800000 */
.L_x_204:
[----:B------:R-:W1:Y:S01]  /*79d0*/  SYNCS.PHASECHK.TRANS64.TRYWAIT P0, [R7+URZ], R4 ;  /* 0x00000004070075a7 */ /* 0x000e62000800017f */
[----:B------:R-:W-:-:S05]  /*79e0*/  VIADD R0, R0, 0x1 ;  /* 0x0000000100007836 */ /* 0x000fca0000000000 */
[----:B------:R-:W-:-:S04]  /*79f0*/  ISETP.NE.AND P1, PT, R0, 0x9, PT ;  /* 0x000000090000780c */ /* 0x000fc80003f25270 */
[----:B------:R-:W-:Y:S02]  /*7a00*/  SEL R2, RZ, 0x1, P1 ;  /* 0x00000001ff027807 */ /* 0x000fe40000800000 */
[----:B------:R-:W-:Y:S02]  /*7a10*/  SEL R0, R0, RZ, P1 ;  /* 0x000000ff00007207 */ /* 0x000fe40000800000 */
[----:B------:R-:W-:-:S03]  /*7a20*/  LOP3.LUT R9, R9, R2, RZ, 0x3c, !PT ;  /* 0x0000000209097212 */ /* 0x000fc600078e3cff */
[----:B0-----:R-:W-:Y:S01]  /*7a30*/  IMAD R6, R0, 0x8, R5 ;  /* 0x0000000800067824 */ /* 0x001fe200078e0205 */
[----:B------:R-:W-:Y:S01]  /*7a40*/  SHF.L.U32 R3, R9, 0x1f, RZ ;  /* 0x0000001f09037819 */ /* 0x000fe200000006ff */
[----:B-1----:R-:W-:Y:S06]  /*7a50*/  @!P0 BRA `(.L_x_187) ;  /* 0x0000000400a48947 */ /* 0x002fec0003800000 */
.L_x_205:
        /* <DEDUP_REMOVED lines=9> */
.L_x_206:
        /* <DEDUP_REMOVED lines=9> */
.L_x_207:
        /* <DEDUP_REMOVED lines=9> */
.L_x_208:
        /* <DEDUP_REMOVED lines=9> */
.L_x_209:
[----:B------:R-:W1:Y:S01]  /*7ca0*/  SYNCS.PHASECHK.TRANS64.TRYWAIT P0, [R6+URZ], R3 ;  /* 0x00000003060075a7 */ /* 0x000e62000800017f */
[----:B------:R-:W-:-:S05]  /*7cb0*/  VIADD R0, R0, 0x1 ;  /* 0x0000000100007836 */ /* 0x000fca0000000000 */
[----:B------:R-:W-:-:S04]  /*7cc0*/  ISETP.NE.AND P1, PT, R0, 0x9, PT ;  /* 0x000000090000780c */ /* 0x000fc80003f25270 */
[----:B------:R-:W-:Y:S02]  /*7cd0*/  SEL R2, RZ, 0x1, P1 ;  /* 0x00000001ff027807 */ /* 0x000fe40000800000 */
[----:B------:R-:W-:Y:S02]  /*7ce0*/  SEL R0, R0, RZ, P1 ;  /* 0x000000ff00007207 */ /* 0x000fe40000800000 */
[----:B------:R-:W-:Y:S01]  /*7cf0*/  LOP3.LUT R2, R9, R2, RZ, 0x3c, !PT ;  /* 0x0000000209027212 */ /* 0x000fe200078e3cff */
[----:B-1----:R-:W-:Y:S06]  /*7d00*/  @!P0 BRA `(.L_x_192) ;  /* 0x00000004005c8947 */ /* 0x002fec0003800000 */
.L_x_210:
[----:B------:R-:W-:Y:S01]  /*7d10*/  IMAD R5, R0, 0x8, R5 ;  /* 0x0000000800057824 */ /* 0x000fe200078e0205 */
[----:B------:R-:W-:-:S07]  /*7d20*/  SHF.L.U32 R0, R2, 0x1f, RZ ;  /* 0x0000001f02007819 */ /* 0x000fce00000006ff */
.L_x_193:
[----:B--2---:R2:W3:Y:S02]  /*7d30*/  SYNCS.PHASECHK.TRANS64.TRYWAIT P0, [R5+URZ], R0 ;  /* 0x00000000050075a7 */ /* 0x0044e4000800017f */
[----:B---3--:R-:W-:Y:S05]  /*7d40*/  @!P0 NANOSLEEP.SYNCS 0x989680 ;  /* 0x009896800000895d */ /* 0x008fea0003900000 */
[----:B------:R-:W3:Y:S02]  /*7d50*/  @!P0 SYNCS.PHASECHK.TRANS64 P0, [R5+URZ], R0 ;  /* 0x00000000050085a7 */ /* 0x000ee4000800007f */
[----:B---3--:R-:W-:Y:S05]  /*7d60*/  @!P0 BRA `(.L_x_193) ;  /* 0xfffffffc00f08947 */ /* 0x008fea000383ffff */
.L_x_183:
[----:B------:R-:W-:Y:S05]  /*7d70*/  BSYNC B0 ;  /* 0x0000000000007941 */ /* 0x000fea0003800000 */
.L_x_182:
[----:B------:R-:W-:Y:S05]  /*7d80*/  EXIT ;  /* 0x000000000000794d */ /* 0x000fea0003800000 */
.L_x_20:
[----:B0-----:R-:W-:-:S04]  /*7d90*/  IMAD.U32 R3, RZ, RZ, UR43 ;  /* 0x0000002bff037e24 */ /* 0x001fc8000f8e00ff */
[----:B------:R0:W1:Y:S03]  /*7da0*/  SYNCS.PHASECHK.TRANS64.TRYWAIT P0, [R3+URZ+-0x8], R0 ;  /* 0xfffff800030075a7 */ /* 0x000066000800017f */
[----:B-1----:R-:W-:Y:S05]  /*7db0*/  @!P0 NANOSLEEP.SYNCS 0x989680 ;  /* 0x009896800000895d */ /* 0x002fea0003900000 */
[----:B------:R-:W1:Y:S02]  /*7dc0*/  @!P0 SYNCS.PHASECHK.TRANS64 P0, [R3+URZ+-0x8], R0 ;  /* 0xfffff800030085a7 */ /* 0x000e64000800007f */
[----:B-1----:R-:W-:Y:S05]  /*7dd0*/  @!P0 BRA `(.L_x_20) ;  /* 0xfffffffc00ec8947 */ /* 0x002fea000383ffff */
[----:B------:R-:W-:Y:S05]  /*7de0*/  BRA `(.L_x_194) ;  /* 0xffffff9800a47947 */ /* 0x000fea000383ffff */
.L_x_25:
[----:B-1----:R1:W2:Y:S02]  /*7df0*/  SYNCS.PHASECHK.TRANS64.TRYWAIT P1, [R3+URZ], R0 ;  /* 0x00000000030075a7 */ /* 0x0022a4000802017f */
[----:B--2---:R-:W-:Y:S05]  /*7e00*/  @!P1 NANOSLEEP.SYNCS 0x989680 ;  /* 0x009896800000995d */ /* 0x004fea0003900000 */
[----:B------:R-:W2:Y:S02]  /*7e10*/  @!P1 SYNCS.PHASECHK.TRANS64 P1, [R3+URZ], R0 ;  /* 0x00000000030095a7 */ /* 0x000ea4000802007f */
[----:B--2---:R-:W-:Y:S05]  /*7e20*/  @!P1 BRA `(.L_x_25) ;  /* 0xfffffffc00f09947 */ /* 0x004fea000383ffff */
[----:B------:R-:W-:Y:S05]  /*7e30*/  BRA `(.L_x_24) ;  /* 0xffffff9c00187947 */ /* 0x000fea000383ffff */
.L_x_30:
[----:B-1----:R-:W-:-:S04]  /*7e40*/  IMAD.U32 R5, RZ, RZ, UR4 ;  /* 0x00000004ff057e24 */ /* 0x002fc8000f8e00ff */
[----:B------:R1:W2:Y:S03]  /*7e50*/  SYNCS.PHASECHK.TRANS64.TRYWAIT P1, [R5+URZ], R4 ;  /* 0x00000004050075a7 */ /* 0x0002a6000802017f */
[----:B--2---:R-:W-:Y:S05]  /*7e60*/  @!P1 NANOSLEEP.SYNCS 0x989680 ;  /* 0x009896800000995d */ /* 0x004fea0003900000 */
[----:B------:R-:W2:Y:S02]  /*7e70*/  @!P1 SYNCS.PHASECHK.TRANS64 P1, [R5+URZ], R4 ;  /* 0x00000004050095a7 */ /* 0x000ea4000802007f */
[----:B--2---:R-:W-:Y:S05]  /*7e80*/  @!P1 BRA `(.L_x_30) ;  /* 0xfffffffc00ec9947 */ /* 0x004fea000383ffff */
[----:B------:R-:W-:Y:S05]  /*7e90*/  BRA `(.L_x_29) ;  /* 0xffffff9c00e87947 */ /* 0x000fea000383ffff */
.L_x_36:
[----:B0-----:R-:W-:-:S04]  /*7ea0*/  IMAD.U32 R3, RZ, RZ, UR43 ;  /* 0x0000002bff037e24 */ /* 0x001fc8000f8e00ff */
[----:B------:R0:W1:Y:S03]  /*7eb0*/  SYNCS.PHASECHK.TRANS64.TRYWAIT P0, [R3+URZ+0x8], R0 ;  /* 0x00000800030075a7 */ /* 0x000066000800017f */
[----:B-1----:R-:W-:Y:S05]  /*7ec0*/  @!P0 NANOSLEEP.SYNCS 0x989680 ;  /* 0x009896800000895d */ /* 0x002fea0003900000 */
[----:B------:R-:W1:Y:S02]  /*7ed0*/  @!P0 SYNCS.PHASECHK.TRANS64 P0, [R3+URZ+0x8], R0 ;  /* 0x00000800030085a7 */ /* 0x000e64000800007f */
[----:B-1----:R-:W-:Y:S05]  /*7ee0*/  @!P0 BRA `(.L_x_36) ;  /* 0xfffffffc00ec8947 */ /* 0x002fea000383ffff */
[----:B------:R-:W-:Y:S05]  /*7ef0*/  BRA `(.L_x_195) ;  /* 0xffffffa400287947 */ /* 0x000fea000383ffff */
.L_x_169:
[----:B------:R-:W-:Y:S01]  /*7f00*/  BSSY B1, `(.L_x_196) ;  /* 0x0000006000017945 */ /* 0x000fe20003800000 */
[----:B------:R-:W-:-:S07]  /*7f10*/  IMAD.MOV.U32 R15, RZ, RZ, -0x1 ;  /* 0xffffffffff0f7424 */ /* 0x000fce00078e00ff */
[----:B-----5:R-:W-:Y:S05]  /*7f20*/  WARPSYNC.COLLECTIVE R15, `(.L_x_197) ;  /* 0x000000000f0c7348 */ /* 0x020fea0003c00000 */
[----:B------:R-:W-:Y:S02]  /*7f30*/  ELECT P6, UR62, PT ;  /* 0x00000000003e782f */ /* 0x000fe400038c0000 */
[----:B------:R-:W-:Y:S01]  /*7f40*/  MOV R14, UR62 ;  /* 0x0000003e000e7c02 */ /* 0x000fe20008000f00 */
[----:B-----5:R-:W-:Y:S10]  /*7f50*/  ENDCOLLECTIVE ;  /* 0x000000000000791b */ /* 0x020ff40003800000 */
.L_x_197:
[----:B------:R-:W-:Y:S05]  /*7f60*/  BSYNC B1 ;  /* 0x0000000000017941 */ /* 0x000fea0003800000 */
.L_x_196:
[----:B------:R-:W-:Y:S05]  /*7f70*/  BRA `(.L_x_198) ;  /* 0xffffffec004c7947 */ /* 0x000fea000383ffff */
.L_x_172:
[----:B-1----:R1:W2:Y:S02]  /*7f80*/  SYNCS.PHASECHK.TRANS64.TRYWAIT P1, [R15+URZ+0x48], R6 ;  /* 0x000048060f0075a7 */ /* 0x0022a4000802017f */
[----:B--2---:R-:W-:Y:S05]  /*7f90*/  @!P1 NANOSLEEP.SYNCS 0x989680 ;  /* 0x009896800000995d */ /* 0x004fea0003900000 */
[----:B------:R-:W2:Y:S02]  /*7fa0*/  @!P1 SYNCS.PHASECHK.TRANS64 P1, [R15+URZ+0x48], R6 ;  /* 0x000048060f0095a7 */ /* 0x000ea4000802007f */
[----:B--2---:R-:W-:Y:S05]  /*7fb0*/  @!P1 BRA `(.L_x_172) ;  /* 0xfffffffc00f09947 */ /* 0x004fea000383ffff */
[----:B------:R-:W-:Y:S05]  /*7fc0*/  BRA `(.L_x_199) ;  /* 0xffffffec00807947 */ /* 0x000fea000383ffff */
.L_x_181:
[----:B------:R-:W-:Y:S01]  /*7fd0*/  BSSY B0, `(.L_x_200) ;  /* 0x0000006000007945 */ /* 0x000fe20003800000 */
[----:B------:R-:W-:-:S07]  /*7fe0*/  IMAD.MOV.U32 R15, RZ, RZ, -0x1 ;  /* 0xffffffffff0f7424 */ /* 0x000fce00078e00ff */
[----:B-----5:R-:W-:Y:S05]  /*7ff0*/  WARPSYNC.COLLECTIVE R15, `(.L_x_201) ;  /* 0x000000000f0c7348 */ /* 0x020fea0003c00000 */
[----:B------:R-:W-:Y:S02]  /*8000*/  ELECT P6, UR62, PT ;  /* 0x00000000003e782f */ /* 0x000fe400038c0000 */
[----:B------:R-:W-:Y:S01]  /*8010*/  MOV R14, UR62 ;  /* 0x0000003e000e7c02 */ /* 0x000fe20008000f00 */
[----:B-----5:R-:W-:Y:S10]  /*8020*/  ENDCOLLECTIVE ;  /* 0x000000000000791b */ /* 0x020ff40003800000 */
.L_x_201:
[----:B------:R-:W-:Y:S05]  /*8030*/  BSYNC B0 ;  /* 0x0000000000007941 */ /* 0x000fea0003800000 */
.L_x_200:
[----:B------:R-:W-:Y:S05]  /*8040*/  BRA `(.L_x_202) ;  /* 0xfffffff400e87947 */ /* 0x000fea000383ffff */
.L_x_185:
[----:B0-----:R0:W1:Y:S02]  /*8050*/  SYNCS.PHASECHK.TRANS64.TRYWAIT P0, [R7+URZ], R2 ;  /* 0x00000002070075a7 */ /* 0x001064000800017f */
[----:B-1----:R-:W-:Y:S05]  /*8060*/  @!P0 NANOSLEEP.SYNCS 0x989680 ;  /* 0x009896800000895d */ /* 0x002fea0003900000 */
[----:B------:R-:W1:Y:S02]  /*8070*/  @!P0 SYNCS.PHASECHK.TRANS64 P0, [R7+URZ], R2 ;  /* 0x00000002070085a7 */ /* 0x000e64000800007f */
[----:B-1----:R-:W-:Y:S05]  /*8080*/  @!P0 BRA `(.L_x_185) ;  /* 0xfffffffc00f08947 */ /* 0x002fea000383ffff */
[----:B------:R-:W-:Y:S05]  /*8090*/  BRA `(.L_x_203) ;  /* 0xfffffff800287947 */ /* 0x000fea000383ffff */
.L_x_186:
[----:B0-----:R0:W1:Y:S02]  /*80a0*/  SYNCS.PHASECHK.TRANS64.TRYWAIT P0, [R6+URZ], R3 ;  /* 0x00000003060075a7 */ /* 0x001064000800017f */
[----:B-1----:R-:W-:Y:S05]  /*80b0*/  @!P0 NANOSLEEP.SYNCS 0x989680 ;  /* 0x009896800000895d */ /* 0x002fea0003900000 */
[----:B------:R-:W1:Y:S02]  /*80c0*/  @!P0 SYNCS.PHASECHK.TRANS64 P0, [R6+URZ], R3 ;  /* 0x00000003060085a7 */ /* 0x000e64000800007f */
[----:B-1----:R-:W-:Y:S05]  /*80d0*/  @!P0 BRA `(.L_x_186) ;  /* 0xfffffffc00f08947 */ /* 0x002fea000383ffff */
[----:B------:R-:W-:Y:S05]  /*80e0*/  BRA `(.L_x_204) ;  /* 0xfffffff800387947 */ /* 0x000fea000383ffff */
.L_x_187:
[----:B0-----:R0:W1:Y:S02]  /*80f0*/  SYNCS.PHASECHK.TRANS64.TRYWAIT P0, [R7+URZ], R4 ;  /* 0x00000004070075a7 */ /* 0x001064000800017f */
[----:B-1----:R-:W-:Y:S05]  /*8100*/  @!P0 NANOSLEEP.SYNCS 0x989680 ;  /* 0x009896800000895d */ /* 0x002fea0003900000 */
[----:B------:R-:W1:Y:S02]  /*8110*/  @!P0 SYNCS.PHASECHK.TRANS64 P0, [R7+URZ], R4 ;  /* 0x00000004070085a7 */ /* 0x000e64000800007f */
[----:B-1----:R-:W-:Y:S05]  /*8120*/  @!P0 BRA `(.L_x_187) ;  /* 0xfffffffc00f08947 */ /* 0x002fea000383ffff */
[----:B------:R-:W-:Y:S05]  /*8130*/  BRA `(.L_x_205) ;  /* 0xfffffff800487947 */ /* 0x000fea000383ffff */
.L_x_188:
[----:B0-----:R0:W1:Y:S02]  /*8140*/  SYNCS.PHASECHK.TRANS64.TRYWAIT P0, [R6+URZ], R3 ;  /* 0x00000003060075a7 */ /* 0x001064000800017f */
[----:B-1----:R-:W-:Y:S05]  /*8150*/  @!P0 NANOSLEEP.SYNCS 0x989680 ;  /* 0x009896800000895d */ /* 0x002fea0003900000 */
[----:B------:R-:W1:Y:S02]  /*8160*/  @!P0 SYNCS.PHASECHK.TRANS64 P0, [R6+URZ], R3 ;  /* 0x00000003060085a7 */ /* 0x000e64000800007f */
[----:B-1----:R-:W-:Y:S05]  /*8170*/  @!P0 BRA `(.L_x_188) ;  /* 0xfffffffc00f08947 */ /* 0x002fea000383ffff */
[----:B------:R-:W-:Y:S05]  /*8180*/  BRA `(.L_x_206) ;  /* 0xfffffff800587947 */ /* 0x000fea000383ffff */
.L_x_189:
[----:B0-----:R0:W1:Y:S02]  /*8190*/  SYNCS.PHASECHK.TRANS64.TRYWAIT P0, [R7+URZ], R4 ;  /* 0x00000004070075a7 */ /* 0x001064000800017f */
[----:B-1----:R-:W-:Y:S05]  /*81a0*/  @!P0 NANOSLEEP.SYNCS 0x989680 ;  /* 0x009896800000895d */ /* 0x002fea0003900000 */
[----:B------:R-:W1:Y:S02]  /*81b0*/  @!P0 SYNCS.PHASECHK.TRANS64 P0, [R7+URZ], R4 ;  /* 0x00000004070085a7 */ /* 0x000e64000800007f */
[----:B-1----:R-:W-:Y:S05]  /*81c0*/  @!P0 BRA `(.L_x_189) ;  /* 0xfffffffc00f08947 */ /* 0x002fea000383ffff */
[----:B------:R-:W-:Y:S05]  /*81d0*/  BRA `(.L_x_207) ;  /* 0xfffffff800687947 */ /* 0x000fea000383ffff */
.L_x_190:
[----:B0-----:R0:W1:Y:S02]  /*81e0*/  SYNCS.PHASECHK.TRANS64.TRYWAIT P0, [R6+URZ], R3 ;  /* 0x00000003060075a7 */ /* 0x001064000800017f */
[----:B-1----:R-:W-:Y:S05]  /*81f0*/  @!P0 NANOSLEEP.SYNCS 0x989680 ;  /* 0x009896800000895d */ /* 0x002fea0003900000 */
[----:B------:R-:W1:Y:S02]  /*8200*/  @!P0 SYNCS.PHASECHK.TRANS64 P0, [R6+URZ], R3 ;  /* 0x00000003060085a7 */ /* 0x000e64000800007f */
[----:B-1----:R-:W-:Y:S05]  /*8210*/  @!P0 BRA `(.L_x_190) ;  /* 0xfffffffc00f08947 */ /* 0x002fea000383ffff */
[----:B------:R-:W-:Y:S05]  /*8220*/  BRA `(.L_x_208) ;  /* 0xfffffff800787947 */ /* 0x000fea000383ffff */
.L_x_191:
[----:B0-----:R0:W1:Y:S02]  /*8230*/  SYNCS.PHASECHK.TRANS64.TRYWAIT P0, [R7+URZ], R4 ;  /* 0x00000004070075a7 */ /* 0x001064000800017f */
[----:B-1----:R-:W-:Y:S05]  /*8240*/  @!P0 NANOSLEEP.SYNCS 0x989680 ;  /* 0x009896800000895d */ /* 0x002fea0003900000 */
[----:B------:R-:W1:Y:S02]  /*8250*/  @!P0 SYNCS.PHASECHK.TRANS64 P0, [R7+URZ], R4 ;  /* 0x00000004070085a7 */ /* 0x000e64000800007f */
[----:B-1----:R-:W-:Y:S05]  /*8260*/  @!P0 BRA `(.L_x_191) ;  /* 0xfffffffc00f08947 */ /* 0x002fea000383ffff */
[----:B------:R-:W-:Y:S05]  /*8270*/  BRA `(.L_x_209) ;  /* 0xfffffff800887947 */ /* 0x000fea000383ffff */
.L_x_192:
[----:B-1----:R1:W2:Y:S02]  /*8280*/  SYNCS.PHASECHK.TRANS64.TRYWAIT P0, [R6+URZ], R3 ;  /* 0x00000003060075a7 */ /* 0x0022a4000800017f */
[----:B--2---:R-:W-:Y:S05]  /*8290*/  @!P0 NANOSLEEP.SYNCS 0x989680 ;  /* 0x009896800000895d */ /* 0x004fea0003900000 */
[----:B------:R-:W2:Y:S02]  /*82a0*/  @!P0 SYNCS.PHASECHK.TRANS64 P0, [R6+URZ], R3 ;  /* 0x00000003060085a7 */ /* 0x000ea4000800007f */
[----:B--2---:R-:W-:Y:S05]  /*82b0*/  @!P0 BRA `(.L_x_192) ;  /* 0xfffffffc00f08947 */ /* 0x004fea000383ffff */
[----:B------:R-:W-:Y:S05]  /*82c0*/  BRA `(.L_x_210) ;  /* 0xfffffff800907947 */ /* 0x000fea000383ffff */
.L_x_211:
[----:B------:R-:W-:-:S00]  /*82d0*/  BRA `(.L_x_211) ;  /* 0xfffffffc00fc7947 */ /* 0x000fc0000383ffff */
[----:B------:R-:W-:-:S00]  /*82e0*/  NOP ;  /* 0x0000000000007918 */ /* 0x000fc00000000000 */
        /* <DEDUP_REMOVED lines=9> */
.L_x_212:


//--------------------- .nv.global.init           --------------------------
	.section	.nv.global.init,"aw",@progbits
.nv.global.init:
	.type		$str$22,@object
	.size		$str$22,($str$23 - $str$22)
$str$22:
        /*0000*/ 	.byte	0x6b, 0x5f, 0x74, 0x69, 0x6c, 0x65, 0x5f, 0x63, 0x6f, 0x75, 0x6e, 0x74, 0x20, 0x3e, 0x3d, 0x20
        /*0010*/ 	.byte	0x31, 0x00
	.type		$str$23,@object
	.size		$str$23,(__unnamed_1 - $str$23)
$str$23:
        /*0012*/ 	.byte	0x2f, 0x74, 0x6d, 0x70, 0x2f, 0x63, 0x75, 0x74, 0x6c, 0x61, 0x73, 0x73, 0x5f, 0x73, 0x77, 0x65
        /*0022*/ 	.byte	0x65, 0x70, 0x5f, 0x73, 0x72, 0x63, 0x2f, 0x69, 0x6e, 0x63, 0x6c, 0x75, 0x64, 0x65, 0x2f, 0x63
        /*0032*/ 	.byte	0x75, 0x74, 0x6c, 0x61, 0x73, 0x73, 0x2f, 0x67, 0x65, 0x6d, 0x6d, 0x2f, 0x63, 0x6f, 0x6c, 0x6c
        /*0042*/ 	.byte	0x65, 0x63, 0x74, 0x69, 0x76, 0x65, 0x2f, 0x73, 0x6d, 0x39, 0x30, 0x5f, 0x6d, 0x6d, 0x61, 0x5f
        /*0052*/ 	.byte	0x74, 0x6d, 0x61, 0x5f, 0x67, 0x6d, 0x6d, 0x61, 0x5f, 0x73, 0x73, 0x5f, 0x77, 0x61, 0x72, 0x70
        /*0062*/ 	.byte	0x73, 0x70, 0x65, 0x63, 0x69, 0x61, 0x6c, 0x69, 0x7a, 0x65, 0x64, 0x2e, 0x68, 0x70, 0x70, 0x00
	.type		__unnamed_1,@object
	.size		__unnamed_1,(.L_0 - __unnamed_1)
__unnamed_1:
        /*0072*/ 	.byte	0x76, 0x6f, 0x69, 0x64, 0x20, 0x63, 0x75, 0x74, 0x6c, 0x61, 0x73, 0x73, 0x3a, 0x3a, 0x67, 0x65
        /* <DEDUP_REMOVED lines=180> */
        /*0bc2*/ 	.byte	0x3a, 0x69, 0x64, 0x65, 0x6e, 0x74, 0x69, 0x74, 0x79, 0x5d, 0x00
.L_0:


//--------------------- .nv.shared._ZN7cutlass13device_kernelINS_4gemm6kernel13GemmUniversalIN4cute5tupleIJiiiiEEENS1_10collective13CollectiveMmaINS1_34MainloopSm90TmaGmmaWarpSpecializedILi9ENS5_IJNS4_1CILi2EEENSA_ILi1EEESC_EEENS1_32KernelTmaWarpSpecializedPingpongEEENS5_IJNSA_ILi64EEENSA_ILi128EEESG_EEENS_10bfloat16_tENS5_IJlSC_lEEESJ_SK_NS4_8TiledMMAINS4_8MMA_AtomIJNS4_4SM904GMMA28MMA_64x128x16_F32BF16BF16_SSILNSO_5MajorE0ELSQ_0ELNSO_7ScaleInE1ELSR_1EEEEEENS4_6LayoutINS5_IJSC_SC_SC_EEENS5_IJNSA_ILi0EEESW_SW_EEEEENS5_IJNS4_10UnderscoreESZ_SZ_EEEEENS4_13SM90_TMA_LOADENS4_14ComposedLayoutINS4_7SwizzleILi3ELi4ELi3EEENS4_18smem_ptr_flag_bitsILi16EEENSU_INS5_IJNSA_ILi8EEESG_EEENS5_IJSG_SC_EEEEEEEvNS4_8identityENS4_23SM90_TMA_LOAD_MULTICASTES1C_vS1D_EENS_8epilogue10collective6detail29Sm90TmaWarpSpecializedAdapterINS1H_15DefaultEpilogueISJ_SK_SK_NS1G_6thread17LinearCombinationISJ_Li1EffLNS1L_9ScaleType4KindE0ELNS_15FloatRoundStyleE2ESJ_EENS1_15EpilogueDefaultEEEEEvvEEEEvNT_6ParamsE --------------------------
	.section	.nv.shared._ZN7cutlass13device_kernelINS_4gemm6kernel13GemmUniversalIN4cute5tupleIJiiiiEEENS1_10collective13CollectiveMmaINS1_34MainloopSm90TmaGmmaWarpSpecializedILi9ENS5_IJNS4_1CILi2EEENSA_ILi1EEESC_EEENS1_32KernelTmaWarpSpecializedPingpongEEENS5_IJNSA_ILi64EEENSA_ILi128EEESG_EEENS_10bfloat16_tENS5_IJlSC_lEEESJ_SK_NS4_8TiledMMAINS4_8MMA_AtomIJNS4_4SM904GMMA28MMA_64x128x16_F32BF16BF16_SSILNSO_5MajorE0ELSQ_0ELNSO_7ScaleInE1ELSR_1EEEEEENS4_6LayoutINS5_IJSC_SC_SC_EEENS5_IJNSA_ILi0EEESW_SW_EEEEENS5_IJNS4_10UnderscoreESZ_SZ_EEEEENS4_13SM90_TMA_LOADENS4_14ComposedLayoutINS4_7SwizzleILi3ELi4ELi3EEENS4_18smem_ptr_flag_bitsILi16EEENSU_INS5_IJNSA_ILi8EEESG_EEENS5_IJSG_SC_EEEEEEEvNS4_8identityENS4_23SM90_TMA_LOAD_MULTICASTES1C_vS1D_EENS_8epilogue10collective6detail29Sm90TmaWarpSpecializedAdapterINS1H_15DefaultEpilogueISJ_SK_SK_NS1G_6thread17LinearCombinationISJ_Li1EffLNS1L_9ScaleType4KindE0ELNS_15FloatRoundStyleE2ESJ_EENS1_15EpilogueDefaultEEEEEvvEEEEvNT_6ParamsE,"aw",@nobits
	.sectionflags	@""
	.align	16
	.zero		1024


//--------------------- .nv.shared.reserved.0     --------------------------
	.section	.nv.shared.reserved.0,"aw",@nobits
	.weak		__nv_reservedSMEM_offset_0_alias
	.size		__nv_reservedSMEM_offset_0_alias, 0, 0
	.other		__nv_reservedSMEM_offset_0_alias,@"STO_CUDA_RESERVED_SHARED STV_DEFAULT"
__nv_reservedSMEM_offset_0_alias:
	.zero		0


//--------------------- .nv.global                --------------------------
	.section	.nv.global,"aw",@nobits
.nv.global:
	.type		_ZN40_INTERNAL_83effe7c_4_k_cu_b7b1d5a0_210414cute1_E,@object
	.size		_ZN40_INTERNAL_83effe7c_4_k_cu_b7b1d5a0_210414cute1_E,(_ZN40_INTERNAL_83effe7c_4_k_cu_b7b1d5a0_210414cuda3std3__45__cpo6cbeginE - _ZN40_INTERNAL_83effe7c_4_k_cu_b7b1d5a0_210414cute1_E)
_ZN40_INTERNAL_83effe7c_4_k_cu_b7b1d5a0_210414cute1_E:
	.zero		1
	.type		_ZN40_INTERNAL_83effe7c_4_k_cu_b7b1d5a0_210414cuda3std3__45__cpo6cbeginE,@object
	.size		_ZN40_INTERNAL_83effe7c_4_k_cu_b7b1d5a0_210414cuda3std3__45__cpo6cbeginE,(_ZN40_INTERNAL_83effe7c_4_k_cu_b7b1d5a0_210414cuda3std3__48in_placeE - _ZN40_INTERNAL_83effe7c_4_k_cu_b7b1d5a0_210414cuda3std3__45__cpo6cbeginE)
_ZN40_INTERNAL_83effe7c_4_k_cu_b7b1d5a0_210414cuda3std3__45__cpo6cbeginE:
	.zero		1
	.type		_ZN40_INTERNAL_83effe7c_4_k_cu_b7b1d5a0_210414cuda3std3__48in_placeE,@object
	.size		_ZN40_INTERNAL_83effe7c_4_k_cu_b7b1d5a0_210414cuda3std3__48in_placeE,(_ZN40_INTERNAL_83effe7c_4_k_cu_b7b1d5a0_210414cuda3std6ranges3__45__cpo9iter_moveE - _ZN40_INTERNAL_83effe7c_4_k_cu_b7b1d5a0_210414cuda3std3__48in_placeE)
_ZN40_INTERNAL_83effe7c_4_k_cu_b7b1d5a0_210414cuda3std3__48in_placeE:
	.zero		1
	.type		_ZN40_INTERNAL_83effe7c_4_k_cu_b7b1d5a0_210414cuda3std6ranges3__45__cpo9iter_moveE,@object
	.size		_ZN40_INTERNAL_83effe7c_4_k_cu_b7b1d5a0_210414cuda3std6ranges3__45__cpo9iter_moveE,(_ZN40_INTERNAL_83effe7c_4_k_cu_b7b1d5a0_210414cuda3std3__45__cpo5beginE - _ZN40_INTERNAL_83effe7c_4_k_cu_b7b1d5a0_210414cuda3std6ranges3__45__cpo9iter_moveE)
_ZN40_INTERNAL_83effe7c_4_k_cu_b7b1d5a0_210414cuda3std6ranges3__45__cpo9iter_moveE:
	.zero		1
	.type		_ZN40_INTERNAL_83effe7c_4_k_cu_b7b1d5a0_210414cuda3std3__45__cpo5beginE,@object
	.size		_ZN40_INTERNAL_83effe7c_4_k_cu_b7b1d5a0_210414cuda3std3__45__cpo5beginE,(_ZN40_INTERNAL_83effe7c_4_k_cu_b7b1d5a0_210414cuda3std3__442_GLOBAL__N__83effe7c_4_k_cu_b7b1d5a0_210416ignoreE - _ZN40_INTERNAL_83effe7c_4_k_cu_b7b1d5a0_210414cuda3std3__45__cpo5beginE)
_ZN40_INTERNAL_83effe7c_4_k_cu_b7b1d5a0_210414cuda3std3__45__cpo5beginE:
	.zero		1
	.type		_ZN40_INTERNAL_83effe7c_4_k_cu_b7b1d5a0_210414cuda3std3__442_GLOBAL__N__83effe7c_4_k_cu_b7b1d5a0_210416ignoreE,@object
	.size		_ZN40_INTERNAL_83effe7c_4_k_cu_b7b1d5a0_210414cuda3std3__442_GLOBAL__N__83effe7c_4_k_cu_b7b1d5a0_210416ignoreE,(_ZN40_INTERNAL_83effe7c_4_k_cu_b7b1d5a0_210414cute7productE - _ZN40_INTERNAL_83effe7c_4_k_cu_b7b1d5a0_210414cuda3std3__442_GLOBAL__N__83effe7c_4_k_cu_b7b1d5a0_210416ignoreE)
_ZN40_INTERNAL_83effe7c_4_k_cu_b7b1d5a0_210414cuda3std3__442_GLOBAL__N__83effe7c_4_k_cu_b7b1d5a0_210416ignoreE:
	.zero		1
	.type		_ZN40_INTERNAL_83effe7c_4_k_cu_b7b1d5a0_210414cute7productE,@object
	.size		_ZN40_INTERNAL_83effe7c_4_k_cu_b7b1d5a0_210414cute7productE,(_ZN40_INTERNAL_83effe7c_4_k_cu_b7b1d5a0_210414cuda3std3__45__cpo3endE - _ZN40_INTERNAL_83effe7c_4_k_cu_b7b1d5a0_210414cute7productE)
_ZN40_INTERNAL_83effe7c_4_k_cu_b7b1d5a0_210414cute7productE:
	.zero		1
	.type		_ZN40_INTERNAL_83effe7c_4_k_cu_b7b1d5a0_210414cuda3std3__45__cpo3endE,@object
	.size		_ZN40_INTERNAL_83effe7c_4_k_cu_b7b1d5a0_210414cuda3std3__45__cpo3endE,(_ZN40_INTERNAL_83effe7c_4_k_cu_b7b1d5a0_210414cuda3std3__419piecewise_constructE - _ZN40_INTERNAL_83effe7c_4_k_cu_b7b1d5a0_210414cuda3std3__45__cpo3endE)
_ZN40_INTERNAL_83effe7c_4_k_cu_b7b1d5a0_210414cuda3std3__45__cpo3endE:
	.zero		1
	.type		_ZN40_INTERNAL_83effe7c_4_k_cu_b7b1d5a0_210414cuda3std3__419piecewise_constructE,@object
	.size		_ZN40_INTERNAL_83effe7c_4_k_cu_b7b1d5a0_210414cuda3std3__419piecewise_constructE,(_ZN40_INTERNAL_83effe7c_4_k_cu_b7b1d5a0_210414cuda3std3__45__cpo4cendE - _ZN40_INTERNAL_83effe7c_4_k_cu_b7b1d5a0_210414cuda3std3__419piecewise_constructE)
_ZN40_INTERNAL_83effe7c_4_k_cu_b7b1d5a0_210414cuda3std3__419piecewise_constructE:
	.zero		1
	.type		_ZN40_INTERNAL_83effe7c_4_k_cu_b7b1d5a0_210414cuda3std3__45__cpo4cendE,@object
	.size		_ZN40_INTERNAL_83effe7c_4_k_cu_b7b1d5a0_210414cuda3std3__45__cpo4cendE,(_ZN40_INTERNAL_83effe7c_4_k_cu_b7b1d5a0_210414cuda3std6ranges3__45__cpo4swapE - _ZN40_INTERNAL_83effe7c_4_k_cu_b7b1d5a0_210414cuda3std3__45__cpo4cendE)
_ZN40_INTERNAL_83effe7c_4_k_cu_b7b1d5a0_210414cuda3std3__45__cpo4cendE:
	.zero		1
	.type		_ZN40_INTERNAL_83effe7c_4_k_cu_b7b1d5a0_210414cuda3std6ranges3__45__cpo4swapE,@object
	.size		_ZN40_INTERNAL_83effe7c_4_k_cu_b7b1d5a0_210414cuda3std6ranges3__45__cpo4swapE,(.L_8 - _ZN40_INTERNAL_83effe7c_4_k_cu_b7b1d5a0_210414cuda3std6ranges3__45__cpo4swapE)
_ZN40_INTERNAL_83effe7c_4_k_cu_b7b1d5a0_210414cuda3std6ranges3__45__cpo4swapE:
	.zero		1
.L_8:


//--------------------- .nv.constant0._ZN7cutlass13device_kernelINS_4gemm6kernel13GemmUniversalIN4cute5tupleIJiiiiEEENS1_10collective13CollectiveMmaINS1_34MainloopSm90TmaGmmaWarpSpecializedILi9ENS5_IJNS4_1CILi2EEENSA_ILi1EEESC_EEENS1_32KernelTmaWarpSpecializedPingpongEEENS5_IJNSA_ILi64EEENSA_ILi128EEESG_EEENS_10bfloat16_tENS5_IJlSC_lEEESJ_SK_NS4_8TiledMMAINS4_8MMA_AtomIJNS4_4SM904GMMA28MMA_64x128x16_F32BF16BF16_SSILNSO_5MajorE0ELSQ_0ELNSO_7ScaleInE1ELSR_1EEEEEENS4_6LayoutINS5_IJSC_SC_SC_EEENS5_IJNSA_ILi0EEESW_SW_EEEEENS5_IJNS4_10UnderscoreESZ_SZ_EEEEENS4_13SM90_TMA_LOADENS4_14ComposedLayoutINS4_7SwizzleILi3ELi4ELi3EEENS4_18smem_ptr_flag_bitsILi16EEENSU_INS5_IJNSA_ILi8EEESG_EEENS5_IJSG_SC_EEEEEEEvNS4_8identityENS4_23SM90_TMA_LOAD_MULTICASTES1C_vS1D_EENS_8epilogue10collective6detail29Sm90TmaWarpSpecializedAdapterINS1H_15DefaultEpilogueISJ_SK_SK_NS1G_6thread17LinearCombinationISJ_Li1EffLNS1L_9ScaleType4KindE0ELNS_15FloatRoundStyleE2ESJ_EENS1_15EpilogueDefaultEEEEEvvEEEEvNT_6ParamsE --------------------------
	.section	.nv.constant0._ZN7cutlass13device_kernelINS_4gemm6kernel13GemmUniversalIN4cute5tupleIJiiiiEEENS1_10collective13CollectiveMmaINS1_34MainloopSm90TmaGmmaWarpSpecializedILi9ENS5_IJNS4_1CILi2EEENSA_ILi1EEESC_EEENS1_32KernelTmaWarpSpecializedPingpongEEENS5_IJNSA_ILi64EEENSA_ILi128EEESG_EEENS_10bfloat16_tENS5_IJlSC_lEEESJ_SK_NS4_8TiledMMAINS4_8MMA_AtomIJNS4_4SM904GMMA28MMA_64x128x16_F32BF16BF16_SSILNSO_5MajorE0ELSQ_0ELNSO_7ScaleInE1ELSR_1EEEEEENS4_6LayoutINS5_IJSC_SC_SC_EEENS5_IJNSA_ILi0EEESW_SW_EEEEENS5_IJNS4_10UnderscoreESZ_SZ_EEEEENS4_13SM90_TMA_LOADENS4_14ComposedLayoutINS4_7SwizzleILi3ELi4ELi3EEENS4_18smem_ptr_flag_bitsILi16EEENSU_INS5_IJNSA_ILi8EEESG_EEENS5_IJSG_SC_EEEEEEEvNS4_8identityENS4_23SM90_TMA_LOAD_MULTICASTES1C_vS1D_EENS_8epilogue10collective6detail29Sm90TmaWarpSpecializedAdapterINS1H_15DefaultEpilogueISJ_SK_SK_NS1G_6thread17LinearCombinationISJ_Li1EffLNS1L_9ScaleType4KindE0ELNS_15FloatRoundStyleE2ESJ_EENS1_15EpilogueDefaultEEEEEvvEEEEvNT_6ParamsE,"a",@progbits
	.sectionflags	@""
	.align	4
.nv.constant0._ZN7cutlass13device_kernelINS_4gemm6kernel13GemmUniversalIN4cute5tupleIJiiiiEEENS1_10collective13CollectiveMmaINS1_34MainloopSm90TmaGmmaWarpSpecializedILi9ENS5_IJNS4_1CILi2EEENSA_ILi1EEESC_EEENS1_32KernelTmaWarpSpecializedPingpongEEENS5_IJNSA_ILi64EEENSA_ILi128EEESG_EEENS_10bfloat16_tENS5_IJlSC_lEEESJ_SK_NS4_8TiledMMAINS4_8MMA_AtomIJNS4_4SM904GMMA28MMA_64x128x16_F32BF16BF16_SSILNSO_5MajorE0ELSQ_0ELNSO_7ScaleInE1ELSR_1EEEEEENS4_6LayoutINS5_IJSC_SC_SC_EEENS5_IJNSA_ILi0EEESW_SW_EEEEENS5_IJNS4_10UnderscoreESZ_SZ_EEEEENS4_13SM90_TMA_LOADENS4_14ComposedLayoutINS4_7SwizzleILi3ELi4ELi3EEENS4_18smem_ptr_flag_bitsILi16EEENSU_INS5_IJNSA_ILi8EEESG_EEENS5_IJSG_SC_EEEEEEEvNS4_8identityENS4_23SM90_TMA_LOAD_MULTICASTES1C_vS1D_EENS_8epilogue10collective6detail29Sm90TmaWarpSpecializedAdapterINS1H_15DefaultEpilogueISJ_SK_SK_NS1G_6thread17LinearCombinationISJ_Li1EffLNS1L_9ScaleType4KindE0ELNS_15FloatRoundStyleE2ESJ_EENS1_15EpilogueDefaultEEEEEvvEEEEvNT_6ParamsE:
	.zero		1664


//--------------------- SYMBOLS --------------------------

	.type		.nv.reservedSmem.offset0,@object
	.size		.nv.reservedSmem.offset0,0x4
	.type		__assertfail,@function
